//
// Generated by NVIDIA NVVM Compiler
//
// Compiler Build ID: CL-36424714
// Cuda compilation tools, release 13.0, V13.0.88
// Based on NVVM 20.0.0
//

.version 9.0
.target sm_100
.address_size 64

	// .globl	_Z25sgemm_2D_coarsened_kernelILi128ELi128ELi32ELi8ELi8EEviiifPKfS1_fPf
// _ZZ25sgemm_2D_coarsened_kernelILi128ELi128ELi32ELi8ELi8EEviiifPKfS1_fPfE6A_tile has been demoted
// _ZZ25sgemm_2D_coarsened_kernelILi128ELi128ELi32ELi8ELi8EEviiifPKfS1_fPfE6B_tile has been demoted

.visible .entry _Z25sgemm_2D_coarsened_kernelILi128ELi128ELi32ELi8ELi8EEviiifPKfS1_fPf(
	.param .u32 _Z25sgemm_2D_coarsened_kernelILi128ELi128ELi32ELi8ELi8EEviiifPKfS1_fPf_param_0,
	.param .u32 _Z25sgemm_2D_coarsened_kernelILi128ELi128ELi32ELi8ELi8EEviiifPKfS1_fPf_param_1,
	.param .u32 _Z25sgemm_2D_coarsened_kernelILi128ELi128ELi32ELi8ELi8EEviiifPKfS1_fPf_param_2,
	.param .f32 _Z25sgemm_2D_coarsened_kernelILi128ELi128ELi32ELi8ELi8EEviiifPKfS1_fPf_param_3,
	.param .u64 .ptr .align 1 _Z25sgemm_2D_coarsened_kernelILi128ELi128ELi32ELi8ELi8EEviiifPKfS1_fPf_param_4,
	.param .u64 .ptr .align 1 _Z25sgemm_2D_coarsened_kernelILi128ELi128ELi32ELi8ELi8EEviiifPKfS1_fPf_param_5,
	.param .f32 _Z25sgemm_2D_coarsened_kernelILi128ELi128ELi32ELi8ELi8EEviiifPKfS1_fPf_param_6,
	.param .u64 .ptr .align 1 _Z25sgemm_2D_coarsened_kernelILi128ELi128ELi32ELi8ELi8EEviiifPKfS1_fPf_param_7
)
{
	.reg .pred 	%p<4>;
	.reg .b16 	%rs<3>;
	.reg .b32 	%r<147>;
	.reg .b32 	%f<695>;
	.reg .b64 	%rd<292>;
	// demoted variable
	.shared .align 4 .b8 _ZZ25sgemm_2D_coarsened_kernelILi128ELi128ELi32ELi8ELi8EEviiifPKfS1_fPfE6A_tile[16384];
	// demoted variable
	.shared .align 4 .b8 _ZZ25sgemm_2D_coarsened_kernelILi128ELi128ELi32ELi8ELi8EEviiifPKfS1_fPfE6B_tile[16384];
	ld.param.u32 	%r9, [_Z25sgemm_2D_coarsened_kernelILi128ELi128ELi32ELi8ELi8EEviiifPKfS1_fPf_param_2];
	ld.param.u64 	%rd8, [_Z25sgemm_2D_coarsened_kernelILi128ELi128ELi32ELi8ELi8EEviiifPKfS1_fPf_param_4];
	ld.param.u64 	%rd9, [_Z25sgemm_2D_coarsened_kernelILi128ELi128ELi32ELi8ELi8EEviiifPKfS1_fPf_param_5];
	cvta.to.global.u64 	%rd10, %rd8;
	cvta.to.global.u64 	%rd11, %rd9;
	mov.u32 	%r10, %ctaid.y;
	mul.lo.s32 	%r11, %r10, %r9;
	shl.b32 	%r12, %r11, 7;
	mul.wide.u32 	%rd12, %r12, 4;
	add.s64 	%rd290, %rd10, %rd12;
	mov.u32 	%r13, %ctaid.x;
	shl.b32 	%r14, %r13, 7;
	mul.wide.u32 	%rd13, %r14, 4;
	add.s64 	%rd291, %rd11, %rd13;
	setp.lt.s32 	%p1, %r9, 1;
	mov.f32 	%f567, 0f00000000;
	mov.f32 	%f568, %f567;
	mov.f32 	%f569, %f567;
	mov.f32 	%f570, %f567;
	mov.f32 	%f571, %f567;
	mov.f32 	%f572, %f567;
	mov.f32 	%f573, %f567;
	mov.f32 	%f574, %f567;
	mov.f32 	%f575, %f567;
	mov.f32 	%f576, %f567;
	mov.f32 	%f577, %f567;
	mov.f32 	%f578, %f567;
	mov.f32 	%f579, %f567;
	mov.f32 	%f580, %f567;
	mov.f32 	%f581, %f567;
	mov.f32 	%f582, %f567;
	mov.f32 	%f583, %f567;
	mov.f32 	%f584, %f567;
	mov.f32 	%f585, %f567;
	mov.f32 	%f586, %f567;
	mov.f32 	%f587, %f567;
	mov.f32 	%f588, %f567;
	mov.f32 	%f589, %f567;
	mov.f32 	%f590, %f567;
	mov.f32 	%f591, %f567;
	mov.f32 	%f592, %f567;
	mov.f32 	%f593, %f567;
	mov.f32 	%f594, %f567;
	mov.f32 	%f595, %f567;
	mov.f32 	%f596, %f567;
	mov.f32 	%f597, %f567;
	mov.f32 	%f598, %f567;
	mov.f32 	%f599, %f567;
	mov.f32 	%f600, %f567;
	mov.f32 	%f601, %f567;
	mov.f32 	%f602, %f567;
	mov.f32 	%f603, %f567;
	mov.f32 	%f604, %f567;
	mov.f32 	%f605, %f567;
	mov.f32 	%f606, %f567;
	mov.f32 	%f607, %f567;
	mov.f32 	%f608, %f567;
	mov.f32 	%f609, %f567;
	mov.f32 	%f610, %f567;
	mov.f32 	%f611, %f567;
	mov.f32 	%f612, %f567;
	mov.f32 	%f613, %f567;
	mov.f32 	%f614, %f567;
	mov.f32 	%f615, %f567;
	mov.f32 	%f616, %f567;
	mov.f32 	%f617, %f567;
	mov.f32 	%f618, %f567;
	mov.f32 	%f619, %f567;
	mov.f32 	%f620, %f567;
	mov.f32 	%f621, %f567;
	mov.f32 	%f622, %f567;
	mov.f32 	%f623, %f567;
	mov.f32 	%f624, %f567;
	mov.f32 	%f625, %f567;
	mov.f32 	%f626, %f567;
	mov.f32 	%f627, %f567;
	mov.f32 	%f628, %f567;
	mov.f32 	%f629, %f567;
	mov.f32 	%f630, %f567;
	@%p1 bra 	$L__BB0_5;
	mov.b32 	%r144, 0;
	mov.f32 	%f567, 0f00000000;
	mov.u32 	%r17, %tid.x;
	shl.b32 	%r18, %r17, 6;
	and.b32  	%r19, %r18, 64512;
	mov.u32 	%r20, _ZZ25sgemm_2D_coarsened_kernelILi128ELi128ELi32ELi8ELi8EEviiifPKfS1_fPfE6A_tile;
	add.s32 	%r21, %r19, %r20;
	add.s32 	%r2, %r21, 512;
	shr.u32 	%r24, %r17, 7;
$L__BB0_2:
	ld.param.u32 	%r142, [_Z25sgemm_2D_coarsened_kernelILi128ELi128ELi32ELi8ELi8EEviiifPKfS1_fPf_param_2];
	ld.param.u32 	%r139, [_Z25sgemm_2D_coarsened_kernelILi128ELi128ELi32ELi8ELi8EEviiifPKfS1_fPf_param_1];
	shl.b32 	%r22, %r139, 1;
	shl.b32 	%r23, %r139, 4;
	and.b32  	%r25, %r17, 127;
	mad.lo.s32 	%r26, %r24, %r139, %r25;
	add.s32 	%r27, %r26, %r23;
	shl.b32 	%r28, %r139, 3;
	add.s32 	%r29, %r27, %r28;
	shl.b32 	%r30, %r139, 2;
	add.s32 	%r31, %r29, %r30;
	add.s32 	%r32, %r31, %r22;
	add.s32 	%r33, %r29, %r22;
	add.s32 	%r34, %r27, %r30;
	add.s32 	%r35, %r34, %r22;
	add.s32 	%r36, %r27, %r22;
	add.s32 	%r37, %r26, %r28;
	add.s32 	%r38, %r37, %r30;
	add.s32 	%r39, %r38, %r22;
	add.s32 	%r40, %r37, %r22;
	add.s32 	%r41, %r26, %r30;
	add.s32 	%r42, %r41, %r22;
	add.s32 	%r43, %r26, %r22;
	shl.b32 	%r44, %r142, 3;
	shl.b32 	%r45, %r142, 6;
	shr.u32 	%r46, %r17, 5;
	and.b32  	%r47, %r17, 31;
	mad.lo.s32 	%r48, %r46, %r142, %r47;
	add.s32 	%r49, %r48, %r45;
	shl.b32 	%r50, %r142, 5;
	add.s32 	%r51, %r49, %r50;
	shl.b32 	%r52, %r142, 4;
	add.s32 	%r53, %r51, %r52;
	add.s32 	%r54, %r53, %r44;
	add.s32 	%r55, %r51, %r44;
	add.s32 	%r56, %r49, %r52;
	add.s32 	%r57, %r56, %r44;
	add.s32 	%r58, %r49, %r44;
	add.s32 	%r59, %r48, %r50;
	add.s32 	%r60, %r59, %r52;
	add.s32 	%r61, %r60, %r44;
	add.s32 	%r62, %r59, %r44;
	add.s32 	%r63, %r48, %r52;
	add.s32 	%r64, %r63, %r44;
	add.s32 	%r65, %r48, %r44;
	mul.wide.u32 	%rd14, %r48, 4;
	add.s64 	%rd15, %rd290, %rd14;
	ld.global.f32 	%f261, [%rd15];
	shl.b32 	%r66, %r17, 2;
	add.s32 	%r67, %r20, %r66;
	st.shared.f32 	[%r67], %f261;
	mul.wide.u32 	%rd16, %r65, 4;
	add.s64 	%rd17, %rd290, %rd16;
	ld.global.f32 	%f262, [%rd17];
	st.shared.f32 	[%r67+1024], %f262;
	mul.wide.u32 	%rd18, %r63, 4;
	add.s64 	%rd19, %rd290, %rd18;
	ld.global.f32 	%f263, [%rd19];
	st.shared.f32 	[%r67+2048], %f263;
	mul.wide.u32 	%rd20, %r64, 4;
	add.s64 	%rd21, %rd290, %rd20;
	ld.global.f32 	%f264, [%rd21];
	st.shared.f32 	[%r67+3072], %f264;
	mul.wide.u32 	%rd22, %r59, 4;
	add.s64 	%rd23, %rd290, %rd22;
	ld.global.f32 	%f265, [%rd23];
	st.shared.f32 	[%r67+4096], %f265;
	mul.wide.u32 	%rd24, %r62, 4;
	add.s64 	%rd25, %rd290, %rd24;
	ld.global.f32 	%f266, [%rd25];
	st.shared.f32 	[%r67+5120], %f266;
	mul.wide.u32 	%rd26, %r60, 4;
	add.s64 	%rd27, %rd290, %rd26;
	ld.global.f32 	%f267, [%rd27];
	st.shared.f32 	[%r67+6144], %f267;
	mul.wide.u32 	%rd28, %r61, 4;
	add.s64 	%rd29, %rd290, %rd28;
	ld.global.f32 	%f268, [%rd29];
	st.shared.f32 	[%r67+7168], %f268;
	mul.wide.u32 	%rd30, %r49, 4;
	add.s64 	%rd31, %rd290, %rd30;
	ld.global.f32 	%f269, [%rd31];
	st.shared.f32 	[%r67+8192], %f269;
	mul.wide.u32 	%rd32, %r58, 4;
	add.s64 	%rd33, %rd290, %rd32;
	ld.global.f32 	%f270, [%rd33];
	st.shared.f32 	[%r67+9216], %f270;
	mul.wide.u32 	%rd34, %r56, 4;
	add.s64 	%rd35, %rd290, %rd34;
	ld.global.f32 	%f271, [%rd35];
	st.shared.f32 	[%r67+10240], %f271;
	mul.wide.u32 	%rd36, %r57, 4;
	add.s64 	%rd37, %rd290, %rd36;
	ld.global.f32 	%f272, [%rd37];
	st.shared.f32 	[%r67+11264], %f272;
	mul.wide.u32 	%rd38, %r51, 4;
	add.s64 	%rd39, %rd290, %rd38;
	ld.global.f32 	%f273, [%rd39];
	st.shared.f32 	[%r67+12288], %f273;
	mul.wide.u32 	%rd40, %r55, 4;
	add.s64 	%rd41, %rd290, %rd40;
	ld.global.f32 	%f274, [%rd41];
	st.shared.f32 	[%r67+13312], %f274;
	mul.wide.u32 	%rd42, %r53, 4;
	add.s64 	%rd43, %rd290, %rd42;
	ld.global.f32 	%f275, [%rd43];
	st.shared.f32 	[%r67+14336], %f275;
	mul.wide.u32 	%rd44, %r54, 4;
	add.s64 	%rd45, %rd290, %rd44;
	ld.global.f32 	%f276, [%rd45];
	st.shared.f32 	[%r67+15360], %f276;
	mul.wide.s32 	%rd46, %r26, 4;
	add.s64 	%rd47, %rd291, %rd46;
	ld.global.f32 	%f277, [%rd47];
	mov.u32 	%r68, _ZZ25sgemm_2D_coarsened_kernelILi128ELi128ELi32ELi8ELi8EEviiifPKfS1_fPfE6B_tile;
	add.s32 	%r69, %r68, %r66;
	st.shared.f32 	[%r69], %f277;
	mul.wide.s32 	%rd48, %r43, 4;
	add.s64 	%rd49, %rd291, %rd48;
	ld.global.f32 	%f278, [%rd49];
	st.shared.f32 	[%r69+1024], %f278;
	mul.wide.s32 	%rd50, %r41, 4;
	add.s64 	%rd51, %rd291, %rd50;
	ld.global.f32 	%f279, [%rd51];
	st.shared.f32 	[%r69+2048], %f279;
	mul.wide.s32 	%rd52, %r42, 4;
	add.s64 	%rd53, %rd291, %rd52;
	ld.global.f32 	%f280, [%rd53];
	st.shared.f32 	[%r69+3072], %f280;
	mul.wide.s32 	%rd54, %r37, 4;
	add.s64 	%rd55, %rd291, %rd54;
	ld.global.f32 	%f281, [%rd55];
	st.shared.f32 	[%r69+4096], %f281;
	mul.wide.s32 	%rd56, %r40, 4;
	add.s64 	%rd57, %rd291, %rd56;
	ld.global.f32 	%f282, [%rd57];
	st.shared.f32 	[%r69+5120], %f282;
	mul.wide.s32 	%rd58, %r38, 4;
	add.s64 	%rd59, %rd291, %rd58;
	ld.global.f32 	%f283, [%rd59];
	st.shared.f32 	[%r69+6144], %f283;
	mul.wide.s32 	%rd60, %r39, 4;
	add.s64 	%rd61, %rd291, %rd60;
	ld.global.f32 	%f284, [%rd61];
	st.shared.f32 	[%r69+7168], %f284;
	mul.wide.s32 	%rd62, %r27, 4;
	add.s64 	%rd63, %rd291, %rd62;
	ld.global.f32 	%f285, [%rd63];
	st.shared.f32 	[%r69+8192], %f285;
	mul.wide.s32 	%rd64, %r36, 4;
	add.s64 	%rd65, %rd291, %rd64;
	ld.global.f32 	%f286, [%rd65];
	st.shared.f32 	[%r69+9216], %f286;
	mul.wide.s32 	%rd66, %r34, 4;
	add.s64 	%rd67, %rd291, %rd66;
	ld.global.f32 	%f287, [%rd67];
	st.shared.f32 	[%r69+10240], %f287;
	mul.wide.s32 	%rd68, %r35, 4;
	add.s64 	%rd69, %rd291, %rd68;
	ld.global.f32 	%f288, [%rd69];
	st.shared.f32 	[%r69+11264], %f288;
	mul.wide.s32 	%rd70, %r29, 4;
	add.s64 	%rd71, %rd291, %rd70;
	ld.global.f32 	%f289, [%rd71];
	st.shared.f32 	[%r69+12288], %f289;
	mul.wide.s32 	%rd72, %r33, 4;
	add.s64 	%rd73, %rd291, %rd72;
	ld.global.f32 	%f290, [%rd73];
	st.shared.f32 	[%r69+13312], %f290;
	mul.wide.s32 	%rd74, %r31, 4;
	add.s64 	%rd75, %rd291, %rd74;
	ld.global.f32 	%f291, [%rd75];
	st.shared.f32 	[%r69+14336], %f291;
	mul.wide.s32 	%rd76, %r32, 4;
	add.s64 	%rd77, %rd291, %rd76;
	ld.global.f32 	%f292, [%rd77];
	st.shared.f32 	[%r69+15360], %f292;
	bar.sync 	0;
	mov.b32 	%r146, 16;
	mov.u32 	%r145, %r2;
$L__BB0_3:
	ld.shared.f32 	%f293, [%r145+-512];
	ld.shared.f32 	%f294, [%r145+-384];
	ld.shared.f32 	%f295, [%r145+-256];
	ld.shared.f32 	%f296, [%r145+-128];
	ld.shared.f32 	%f297, [%r145];
	ld.shared.f32 	%f298, [%r145+128];
	ld.shared.f32 	%f299, [%r145+256];
	ld.shared.f32 	%f300, [%r145+384];
	mov.u32 	%r70, %tid.x;
	cvt.u16.u32 	%rs1, %r70;
	and.b16  	%rs2, %rs1, 15;
	mul.wide.u16 	%r71, %rs2, 32;
	mov.u32 	%r72, _ZZ25sgemm_2D_coarsened_kernelILi128ELi128ELi32ELi8ELi8EEviiifPKfS1_fPfE6B_tile;
	add.s32 	%r73, %r72, %r71;
	add.s32 	%r74, %r73, %r146;
	ld.shared.f32 	%f301, [%r74+-16];
	ld.shared.f32 	%f302, [%r74+-12];
	ld.shared.f32 	%f303, [%r74+-8];
	ld.shared.f32 	%f304, [%r74+-4];
	ld.shared.f32 	%f305, [%r74];
	ld.shared.f32 	%f306, [%r74+4];
	ld.shared.f32 	%f307, [%r74+8];
	ld.shared.f32 	%f308, [%r74+12];
	fma.rn.f32 	%f630, %f293, %f301, %f630;
	fma.rn.f32 	%f629, %f293, %f302, %f629;
	fma.rn.f32 	%f628, %f293, %f303, %f628;
	fma.rn.f32 	%f627, %f293, %f304, %f627;
	fma.rn.f32 	%f626, %f293, %f305, %f626;
	fma.rn.f32 	%f625, %f293, %f306, %f625;
	fma.rn.f32 	%f624, %f293, %f307, %f624;
	fma.rn.f32 	%f623, %f293, %f308, %f623;
	fma.rn.f32 	%f622, %f294, %f301, %f622;
	fma.rn.f32 	%f621, %f294, %f302, %f621;
	fma.rn.f32 	%f620, %f294, %f303, %f620;
	fma.rn.f32 	%f619, %f294, %f304, %f619;
	fma.rn.f32 	%f618, %f294, %f305, %f618;
	fma.rn.f32 	%f617, %f294, %f306, %f617;
	fma.rn.f32 	%f616, %f294, %f307, %f616;
	fma.rn.f32 	%f615, %f294, %f308, %f615;
	fma.rn.f32 	%f614, %f295, %f301, %f614;
	fma.rn.f32 	%f613, %f295, %f302, %f613;
	fma.rn.f32 	%f612, %f295, %f303, %f612;
	fma.rn.f32 	%f611, %f295, %f304, %f611;
	fma.rn.f32 	%f610, %f295, %f305, %f610;
	fma.rn.f32 	%f609, %f295, %f306, %f609;
	fma.rn.f32 	%f608, %f295, %f307, %f608;
	fma.rn.f32 	%f607, %f295, %f308, %f607;
	fma.rn.f32 	%f606, %f296, %f301, %f606;
	fma.rn.f32 	%f605, %f296, %f302, %f605;
	fma.rn.f32 	%f604, %f296, %f303, %f604;
	fma.rn.f32 	%f603, %f296, %f304, %f603;
	fma.rn.f32 	%f602, %f296, %f305, %f602;
	fma.rn.f32 	%f601, %f296, %f306, %f601;
	fma.rn.f32 	%f600, %f296, %f307, %f600;
	fma.rn.f32 	%f599, %f296, %f308, %f599;
	fma.rn.f32 	%f598, %f297, %f301, %f598;
	fma.rn.f32 	%f597, %f297, %f302, %f597;
	fma.rn.f32 	%f596, %f297, %f303, %f596;
	fma.rn.f32 	%f595, %f297, %f304, %f595;
	fma.rn.f32 	%f594, %f297, %f305, %f594;
	fma.rn.f32 	%f593, %f297, %f306, %f593;
	fma.rn.f32 	%f592, %f297, %f307, %f592;
	fma.rn.f32 	%f591, %f297, %f308, %f591;
	fma.rn.f32 	%f590, %f298, %f301, %f590;
	fma.rn.f32 	%f589, %f298, %f302, %f589;
	fma.rn.f32 	%f588, %f298, %f303, %f588;
	fma.rn.f32 	%f587, %f298, %f304, %f587;
	fma.rn.f32 	%f586, %f298, %f305, %f586;
	fma.rn.f32 	%f585, %f298, %f306, %f585;
	fma.rn.f32 	%f584, %f298, %f307, %f584;
	fma.rn.f32 	%f583, %f298, %f308, %f583;
	fma.rn.f32 	%f582, %f299, %f301, %f582;
	fma.rn.f32 	%f581, %f299, %f302, %f581;
	fma.rn.f32 	%f580, %f299, %f303, %f580;
	fma.rn.f32 	%f579, %f299, %f304, %f579;
	fma.rn.f32 	%f578, %f299, %f305, %f578;
	fma.rn.f32 	%f577, %f299, %f306, %f577;
	fma.rn.f32 	%f576, %f299, %f307, %f576;
	fma.rn.f32 	%f575, %f299, %f308, %f575;
	fma.rn.f32 	%f574, %f300, %f301, %f574;
	fma.rn.f32 	%f573, %f300, %f302, %f573;
	fma.rn.f32 	%f572, %f300, %f303, %f572;
	fma.rn.f32 	%f571, %f300, %f304, %f571;
	fma.rn.f32 	%f570, %f300, %f305, %f570;
	fma.rn.f32 	%f569, %f300, %f306, %f569;
	fma.rn.f32 	%f568, %f300, %f307, %f568;
	fma.rn.f32 	%f567, %f300, %f308, %f567;
	add.s32 	%r146, %r146, 512;
	add.s32 	%r145, %r145, 4;
	setp.ne.s32 	%p2, %r146, 16400;
	@%p2 bra 	$L__BB0_3;
	ld.param.u32 	%r143, [_Z25sgemm_2D_coarsened_kernelILi128ELi128ELi32ELi8ELi8EEviiifPKfS1_fPf_param_2];
	ld.param.u32 	%r140, [_Z25sgemm_2D_coarsened_kernelILi128ELi128ELi32ELi8ELi8EEviiifPKfS1_fPf_param_1];
	bar.sync 	0;
	add.s32 	%r144, %r144, 32;
	setp.lt.s32 	%p3, %r144, %r143;
	shl.b32 	%r75, %r140, 5;
	mul.wide.s32 	%rd78, %r75, 4;
	add.s64 	%rd291, %rd291, %rd78;
	add.s64 	%rd290, %rd290, 128;
	@%p3 bra 	$L__BB0_2;
$L__BB0_5:
	ld.param.u64 	%rd289, [_Z25sgemm_2D_coarsened_kernelILi128ELi128ELi32ELi8ELi8EEviiifPKfS1_fPf_param_7];
	ld.param.f32 	%f502, [_Z25sgemm_2D_coarsened_kernelILi128ELi128ELi32ELi8ELi8EEviiifPKfS1_fPf_param_6];
	ld.param.f32 	%f501, [_Z25sgemm_2D_coarsened_kernelILi128ELi128ELi32ELi8ELi8EEviiifPKfS1_fPf_param_3];
	ld.param.u32 	%r141, [_Z25sgemm_2D_coarsened_kernelILi128ELi128ELi32ELi8ELi8EEviiifPKfS1_fPf_param_1];
	mov.u32 	%r76, %ctaid.y;
	mul.lo.s32 	%r77, %r76, %r141;
	shl.b32 	%r78, %r77, 7;
	mov.u32 	%r79, %ctaid.x;
	shl.b32 	%r80, %r79, 7;
	add.s32 	%r81, %r78, %r80;
	cvt.u64.u32 	%rd79, %r81;
	mov.u32 	%r82, %tid.x;
	shr.u32 	%r83, %r82, 1;
	and.b32  	%r84, %r83, 504;
	shl.b32 	%r85, %r82, 3;
	and.b32  	%r86, %r85, 120;
	mad.lo.s32 	%r87, %r84, %r141, %r86;
	cvt.s64.s32 	%rd80, %r87;
	add.s64 	%rd81, %rd80, %rd79;
	cvta.to.global.u64 	%rd82, %rd289;
	shl.b64 	%rd83, %rd81, 2;
	add.s64 	%rd84, %rd82, %rd83;
	ld.global.f32 	%f309, [%rd84];
	mul.f32 	%f310, %f502, %f309;
	fma.rn.f32 	%f311, %f501, %f630, %f310;
	st.global.f32 	[%rd84], %f311;
	ld.global.f32 	%f312, [%rd84+4];
	mul.f32 	%f313, %f502, %f312;
	fma.rn.f32 	%f314, %f501, %f629, %f313;
	st.global.f32 	[%rd84+4], %f314;
	ld.global.f32 	%f315, [%rd84+8];
	mul.f32 	%f316, %f502, %f315;
	fma.rn.f32 	%f317, %f501, %f628, %f316;
	st.global.f32 	[%rd84+8], %f317;
	ld.global.f32 	%f318, [%rd84+12];
	mul.f32 	%f319, %f502, %f318;
	fma.rn.f32 	%f320, %f501, %f627, %f319;
	st.global.f32 	[%rd84+12], %f320;
	ld.global.f32 	%f321, [%rd84+16];
	mul.f32 	%f322, %f502, %f321;
	fma.rn.f32 	%f323, %f501, %f626, %f322;
	st.global.f32 	[%rd84+16], %f323;
	ld.global.f32 	%f324, [%rd84+20];
	mul.f32 	%f325, %f502, %f324;
	fma.rn.f32 	%f326, %f501, %f625, %f325;
	st.global.f32 	[%rd84+20], %f326;
	ld.global.f32 	%f327, [%rd84+24];
	mul.f32 	%f328, %f502, %f327;
	fma.rn.f32 	%f329, %f501, %f624, %f328;
	st.global.f32 	[%rd84+24], %f329;
	ld.global.f32 	%f330, [%rd84+28];
	mul.f32 	%f331, %f502, %f330;
	fma.rn.f32 	%f332, %f501, %f623, %f331;
	st.global.f32 	[%rd84+28], %f332;
	add.s32 	%r88, %r87, %r141;
	cvt.s64.s32 	%rd85, %r88;
	add.s64 	%rd86, %rd85, %rd79;
	shl.b64 	%rd87, %rd86, 2;
	add.s64 	%rd88, %rd82, %rd87;
	ld.global.f32 	%f333, [%rd88];
	mul.f32 	%f334, %f502, %f333;
	fma.rn.f32 	%f335, %f501, %f622, %f334;
	st.global.f32 	[%rd88], %f335;
	add.s32 	%r89, %r88, 1;
	cvt.s64.s32 	%rd89, %r89;
	add.s64 	%rd90, %rd89, %rd79;
	shl.b64 	%rd91, %rd90, 2;
	add.s64 	%rd92, %rd82, %rd91;
	ld.global.f32 	%f336, [%rd92];
	mul.f32 	%f337, %f502, %f336;
	fma.rn.f32 	%f338, %f501, %f621, %f337;
	st.global.f32 	[%rd92], %f338;
	add.s32 	%r90, %r88, 2;
	cvt.s64.s32 	%rd93, %r90;
	add.s64 	%rd94, %rd93, %rd79;
	shl.b64 	%rd95, %rd94, 2;
	add.s64 	%rd96, %rd82, %rd95;
	ld.global.f32 	%f339, [%rd96];
	mul.f32 	%f340, %f502, %f339;
	fma.rn.f32 	%f341, %f501, %f620, %f340;
	st.global.f32 	[%rd96], %f341;
	add.s32 	%r91, %r88, 3;
	cvt.s64.s32 	%rd97, %r91;
	add.s64 	%rd98, %rd97, %rd79;
	shl.b64 	%rd99, %rd98, 2;
	add.s64 	%rd100, %rd82, %rd99;
	ld.global.f32 	%f342, [%rd100];
	mul.f32 	%f343, %f502, %f342;
	fma.rn.f32 	%f344, %f501, %f619, %f343;
	st.global.f32 	[%rd100], %f344;
	add.s32 	%r92, %r88, 4;
	cvt.s64.s32 	%rd101, %r92;
	add.s64 	%rd102, %rd101, %rd79;
	shl.b64 	%rd103, %rd102, 2;
	add.s64 	%rd104, %rd82, %rd103;
	ld.global.f32 	%f345, [%rd104];
	mul.f32 	%f346, %f502, %f345;
	fma.rn.f32 	%f347, %f501, %f618, %f346;
	st.global.f32 	[%rd104], %f347;
	add.s32 	%r93, %r88, 5;
	cvt.s64.s32 	%rd105, %r93;
	add.s64 	%rd106, %rd105, %rd79;
	shl.b64 	%rd107, %rd106, 2;
	add.s64 	%rd108, %rd82, %rd107;
	ld.global.f32 	%f348, [%rd108];
	mul.f32 	%f349, %f502, %f348;
	fma.rn.f32 	%f350, %f501, %f617, %f349;
	st.global.f32 	[%rd108], %f350;
	add.s32 	%r94, %r88, 6;
	cvt.s64.s32 	%rd109, %r94;
	add.s64 	%rd110, %rd109, %rd79;
	shl.b64 	%rd111, %rd110, 2;
	add.s64 	%rd112, %rd82, %rd111;
	ld.global.f32 	%f351, [%rd112];
	mul.f32 	%f352, %f502, %f351;
	fma.rn.f32 	%f353, %f501, %f616, %f352;
	st.global.f32 	[%rd112], %f353;
	add.s32 	%r95, %r88, 7;
	cvt.s64.s32 	%rd113, %r95;
	add.s64 	%rd114, %rd113, %rd79;
	shl.b64 	%rd115, %rd114, 2;
	add.s64 	%rd116, %rd82, %rd115;
	ld.global.f32 	%f354, [%rd116];
	mul.f32 	%f355, %f502, %f354;
	fma.rn.f32 	%f356, %f501, %f615, %f355;
	st.global.f32 	[%rd116], %f356;
	add.s32 	%r96, %r88, %r141;
	cvt.s64.s32 	%rd117, %r96;
	add.s64 	%rd118, %rd117, %rd79;
	shl.b64 	%rd119, %rd118, 2;
	add.s64 	%rd120, %rd82, %rd119;
	ld.global.f32 	%f357, [%rd120];
	mul.f32 	%f358, %f502, %f357;
	fma.rn.f32 	%f359, %f501, %f614, %f358;
	st.global.f32 	[%rd120], %f359;
	ld.global.f32 	%f360, [%rd120+4];
	mul.f32 	%f361, %f502, %f360;
	fma.rn.f32 	%f362, %f501, %f613, %f361;
	st.global.f32 	[%rd120+4], %f362;
	add.s32 	%r97, %r90, %r141;
	cvt.s64.s32 	%rd121, %r97;
	add.s64 	%rd122, %rd121, %rd79;
	shl.b64 	%rd123, %rd122, 2;
	add.s64 	%rd124, %rd82, %rd123;
	ld.global.f32 	%f363, [%rd124];
	mul.f32 	%f364, %f502, %f363;
	fma.rn.f32 	%f365, %f501, %f612, %f364;
	st.global.f32 	[%rd124], %f365;
	add.s32 	%r98, %r97, 1;
	cvt.s64.s32 	%rd125, %r98;
	add.s64 	%rd126, %rd125, %rd79;
	shl.b64 	%rd127, %rd126, 2;
	add.s64 	%rd128, %rd82, %rd127;
	ld.global.f32 	%f366, [%rd128];
	mul.f32 	%f367, %f502, %f366;
	fma.rn.f32 	%f368, %f501, %f611, %f367;
	st.global.f32 	[%rd128], %f368;
	add.s32 	%r99, %r97, 2;
	cvt.s64.s32 	%rd129, %r99;
	add.s64 	%rd130, %rd129, %rd79;
	shl.b64 	%rd131, %rd130, 2;
	add.s64 	%rd132, %rd82, %rd131;
	ld.global.f32 	%f369, [%rd132];
	mul.f32 	%f370, %f502, %f369;
	fma.rn.f32 	%f371, %f501, %f610, %f370;
	st.global.f32 	[%rd132], %f371;
	add.s32 	%r100, %r97, 3;
	cvt.s64.s32 	%rd133, %r100;
	add.s64 	%rd134, %rd133, %rd79;
	shl.b64 	%rd135, %rd134, 2;
	add.s64 	%rd136, %rd82, %rd135;
	ld.global.f32 	%f372, [%rd136];
	mul.f32 	%f373, %f502, %f372;
	fma.rn.f32 	%f374, %f501, %f609, %f373;
	st.global.f32 	[%rd136], %f374;
	add.s32 	%r101, %r97, 4;
	cvt.s64.s32 	%rd137, %r101;
	add.s64 	%rd138, %rd137, %rd79;
	shl.b64 	%rd139, %rd138, 2;
	add.s64 	%rd140, %rd82, %rd139;
	ld.global.f32 	%f375, [%rd140];
	mul.f32 	%f376, %f502, %f375;
	fma.rn.f32 	%f377, %f501, %f608, %f376;
	st.global.f32 	[%rd140], %f377;
	add.s32 	%r102, %r97, 5;
	cvt.s64.s32 	%rd141, %r102;
	add.s64 	%rd142, %rd141, %rd79;
	shl.b64 	%rd143, %rd142, 2;
	add.s64 	%rd144, %rd82, %rd143;
	ld.global.f32 	%f378, [%rd144];
	mul.f32 	%f379, %f502, %f378;
	fma.rn.f32 	%f380, %f501, %f607, %f379;
	st.global.f32 	[%rd144], %f380;
	add.s32 	%r103, %r96, %r141;
	cvt.s64.s32 	%rd145, %r103;
	add.s64 	%rd146, %rd145, %rd79;
	shl.b64 	%rd147, %rd146, 2;
	add.s64 	%rd148, %rd82, %rd147;
	ld.global.f32 	%f381, [%rd148];
	mul.f32 	%f382, %f502, %f381;
	fma.rn.f32 	%f383, %f501, %f606, %f382;
	st.global.f32 	[%rd148], %f383;
	add.s32 	%r104, %r103, 1;
	cvt.s64.s32 	%rd149, %r104;
	add.s64 	%rd150, %rd149, %rd79;
	shl.b64 	%rd151, %rd150, 2;
	add.s64 	%rd152, %rd82, %rd151;
	ld.global.f32 	%f384, [%rd152];
	mul.f32 	%f385, %f502, %f384;
	fma.rn.f32 	%f386, %f501, %f605, %f385;
	st.global.f32 	[%rd152], %f386;
	add.s32 	%r105, %r103, 2;
	cvt.s64.s32 	%rd153, %r105;
	add.s64 	%rd154, %rd153, %rd79;
	shl.b64 	%rd155, %rd154, 2;
	add.s64 	%rd156, %rd82, %rd155;
	ld.global.f32 	%f387, [%rd156];
	mul.f32 	%f388, %f502, %f387;
	fma.rn.f32 	%f389, %f501, %f604, %f388;
	st.global.f32 	[%rd156], %f389;
	add.s32 	%r106, %r103, 3;
	cvt.s64.s32 	%rd157, %r106;
	add.s64 	%rd158, %rd157, %rd79;
	shl.b64 	%rd159, %rd158, 2;
	add.s64 	%rd160, %rd82, %rd159;
	ld.global.f32 	%f390, [%rd160];
	mul.f32 	%f391, %f502, %f390;
	fma.rn.f32 	%f392, %f501, %f603, %f391;
	st.global.f32 	[%rd160], %f392;
	add.s32 	%r107, %r103, 4;
	cvt.s64.s32 	%rd161, %r107;
	add.s64 	%rd162, %rd161, %rd79;
	shl.b64 	%rd163, %rd162, 2;
	add.s64 	%rd164, %rd82, %rd163;
	ld.global.f32 	%f393, [%rd164];
	mul.f32 	%f394, %f502, %f393;
	fma.rn.f32 	%f395, %f501, %f602, %f394;
	st.global.f32 	[%rd164], %f395;
	add.s32 	%r108, %r103, 5;
	cvt.s64.s32 	%rd165, %r108;
	add.s64 	%rd166, %rd165, %rd79;
	shl.b64 	%rd167, %rd166, 2;
	add.s64 	%rd168, %rd82, %rd167;
	ld.global.f32 	%f396, [%rd168];
	mul.f32 	%f397, %f502, %f396;
	fma.rn.f32 	%f398, %f501, %f601, %f397;
	st.global.f32 	[%rd168], %f398;
	add.s32 	%r109, %r103, 6;
	cvt.s64.s32 	%rd169, %r109;
	add.s64 	%rd170, %rd169, %rd79;
	shl.b64 	%rd171, %rd170, 2;
	add.s64 	%rd172, %rd82, %rd171;
	ld.global.f32 	%f399, [%rd172];
	mul.f32 	%f400, %f502, %f399;
	fma.rn.f32 	%f401, %f501, %f600, %f400;
	st.global.f32 	[%rd172], %f401;
	add.s32 	%r110, %r103, 7;
	cvt.s64.s32 	%rd173, %r110;
	add.s64 	%rd174, %rd173, %rd79;
	shl.b64 	%rd175, %rd174, 2;
	add.s64 	%rd176, %rd82, %rd175;
	ld.global.f32 	%f402, [%rd176];
	mul.f32 	%f403, %f502, %f402;
	fma.rn.f32 	%f404, %f501, %f599, %f403;
	st.global.f32 	[%rd176], %f404;
	add.s32 	%r111, %r103, %r141;
	cvt.s64.s32 	%rd177, %r111;
	add.s64 	%rd178, %rd177, %rd79;
	shl.b64 	%rd179, %rd178, 2;
	add.s64 	%rd180, %rd82, %rd179;
	ld.global.f32 	%f405, [%rd180];
	mul.f32 	%f406, %f502, %f405;
	fma.rn.f32 	%f407, %f501, %f598, %f406;
	st.global.f32 	[%rd180], %f407;
	ld.global.f32 	%f408, [%rd180+4];
	mul.f32 	%f409, %f502, %f408;
	fma.rn.f32 	%f410, %f501, %f597, %f409;
	st.global.f32 	[%rd180+4], %f410;
	ld.global.f32 	%f411, [%rd180+8];
	mul.f32 	%f412, %f502, %f411;
	fma.rn.f32 	%f413, %f501, %f596, %f412;
	st.global.f32 	[%rd180+8], %f413;
	ld.global.f32 	%f414, [%rd180+12];
	mul.f32 	%f415, %f502, %f414;
	fma.rn.f32 	%f416, %f501, %f595, %f415;
	st.global.f32 	[%rd180+12], %f416;
	add.s32 	%r112, %r107, %r141;
	cvt.s64.s32 	%rd181, %r112;
	add.s64 	%rd182, %rd181, %rd79;
	shl.b64 	%rd183, %rd182, 2;
	add.s64 	%rd184, %rd82, %rd183;
	ld.global.f32 	%f417, [%rd184];
	mul.f32 	%f418, %f502, %f417;
	fma.rn.f32 	%f419, %f501, %f594, %f418;
	st.global.f32 	[%rd184], %f419;
	add.s32 	%r113, %r112, 1;
	cvt.s64.s32 	%rd185, %r113;
	add.s64 	%rd186, %rd185, %rd79;
	shl.b64 	%rd187, %rd186, 2;
	add.s64 	%rd188, %rd82, %rd187;
	ld.global.f32 	%f420, [%rd188];
	mul.f32 	%f421, %f502, %f420;
	fma.rn.f32 	%f422, %f501, %f593, %f421;
	st.global.f32 	[%rd188], %f422;
	add.s32 	%r114, %r112, 2;
	cvt.s64.s32 	%rd189, %r114;
	add.s64 	%rd190, %rd189, %rd79;
	shl.b64 	%rd191, %rd190, 2;
	add.s64 	%rd192, %rd82, %rd191;
	ld.global.f32 	%f423, [%rd192];
	mul.f32 	%f424, %f502, %f423;
	fma.rn.f32 	%f425, %f501, %f592, %f424;
	st.global.f32 	[%rd192], %f425;
	add.s32 	%r115, %r112, 3;
	cvt.s64.s32 	%rd193, %r115;
	add.s64 	%rd194, %rd193, %rd79;
	shl.b64 	%rd195, %rd194, 2;
	add.s64 	%rd196, %rd82, %rd195;
	ld.global.f32 	%f426, [%rd196];
	mul.f32 	%f427, %f502, %f426;
	fma.rn.f32 	%f428, %f501, %f591, %f427;
	st.global.f32 	[%rd196], %f428;
	add.s32 	%r116, %r111, %r141;
	cvt.s64.s32 	%rd197, %r116;
	add.s64 	%rd198, %rd197, %rd79;
	shl.b64 	%rd199, %rd198, 2;
	add.s64 	%rd200, %rd82, %rd199;
	ld.global.f32 	%f429, [%rd200];
	mul.f32 	%f430, %f502, %f429;
	fma.rn.f32 	%f431, %f501, %f590, %f430;
	st.global.f32 	[%rd200], %f431;
	add.s32 	%r117, %r116, 1;
	cvt.s64.s32 	%rd201, %r117;
	add.s64 	%rd202, %rd201, %rd79;
	shl.b64 	%rd203, %rd202, 2;
	add.s64 	%rd204, %rd82, %rd203;
	ld.global.f32 	%f432, [%rd204];
	mul.f32 	%f433, %f502, %f432;
	fma.rn.f32 	%f434, %f501, %f589, %f433;
	st.global.f32 	[%rd204], %f434;
	add.s32 	%r118, %r116, 2;
	cvt.s64.s32 	%rd205, %r118;
	add.s64 	%rd206, %rd205, %rd79;
	shl.b64 	%rd207, %rd206, 2;
	add.s64 	%rd208, %rd82, %rd207;
	ld.global.f32 	%f435, [%rd208];
	mul.f32 	%f436, %f502, %f435;
	fma.rn.f32 	%f437, %f501, %f588, %f436;
	st.global.f32 	[%rd208], %f437;
	add.s32 	%r119, %r116, 3;
	cvt.s64.s32 	%rd209, %r119;
	add.s64 	%rd210, %rd209, %rd79;
	shl.b64 	%rd211, %rd210, 2;
	add.s64 	%rd212, %rd82, %rd211;
	ld.global.f32 	%f438, [%rd212];
	mul.f32 	%f439, %f502, %f438;
	fma.rn.f32 	%f440, %f501, %f587, %f439;
	st.global.f32 	[%rd212], %f440;
	add.s32 	%r120, %r116, 4;
	cvt.s64.s32 	%rd213, %r120;
	add.s64 	%rd214, %rd213, %rd79;
	shl.b64 	%rd215, %rd214, 2;
	add.s64 	%rd216, %rd82, %rd215;
	ld.global.f32 	%f441, [%rd216];
	mul.f32 	%f442, %f502, %f441;
	fma.rn.f32 	%f443, %f501, %f586, %f442;
	st.global.f32 	[%rd216], %f443;
	add.s32 	%r121, %r116, 5;
	cvt.s64.s32 	%rd217, %r121;
	add.s64 	%rd218, %rd217, %rd79;
	shl.b64 	%rd219, %rd218, 2;
	add.s64 	%rd220, %rd82, %rd219;
	ld.global.f32 	%f444, [%rd220];
	mul.f32 	%f445, %f502, %f444;
	fma.rn.f32 	%f446, %f501, %f585, %f445;
	st.global.f32 	[%rd220], %f446;
	add.s32 	%r122, %r116, 6;
	cvt.s64.s32 	%rd221, %r122;
	add.s64 	%rd222, %rd221, %rd79;
	shl.b64 	%rd223, %rd222, 2;
	add.s64 	%rd224, %rd82, %rd223;
	ld.global.f32 	%f447, [%rd224];
	mul.f32 	%f448, %f502, %f447;
	fma.rn.f32 	%f449, %f501, %f584, %f448;
	st.global.f32 	[%rd224], %f449;
	add.s32 	%r123, %r116, 7;
	cvt.s64.s32 	%rd225, %r123;
	add.s64 	%rd226, %rd225, %rd79;
	shl.b64 	%rd227, %rd226, 2;
	add.s64 	%rd228, %rd82, %rd227;
	ld.global.f32 	%f450, [%rd228];
	mul.f32 	%f451, %f502, %f450;
	fma.rn.f32 	%f452, %f501, %f583, %f451;
	st.global.f32 	[%rd228], %f452;
	add.s32 	%r124, %r116, %r141;
	cvt.s64.s32 	%rd229, %r124;
	add.s64 	%rd230, %rd229, %rd79;
	shl.b64 	%rd231, %rd230, 2;
	add.s64 	%rd232, %rd82, %rd231;
	ld.global.f32 	%f453, [%rd232];
	mul.f32 	%f454, %f502, %f453;
	fma.rn.f32 	%f455, %f501, %f582, %f454;
	st.global.f32 	[%rd232], %f455;
	ld.global.f32 	%f456, [%rd232+4];
	mul.f32 	%f457, %f502, %f456;
	fma.rn.f32 	%f458, %f501, %f581, %f457;
	st.global.f32 	[%rd232+4], %f458;
	add.s32 	%r125, %r118, %r141;
	cvt.s64.s32 	%rd233, %r125;
	add.s64 	%rd234, %rd233, %rd79;
	shl.b64 	%rd235, %rd234, 2;
	add.s64 	%rd236, %rd82, %rd235;
	ld.global.f32 	%f459, [%rd236];
	mul.f32 	%f460, %f502, %f459;
	fma.rn.f32 	%f461, %f501, %f580, %f460;
	st.global.f32 	[%rd236], %f461;
	add.s32 	%r126, %r125, 1;
	cvt.s64.s32 	%rd237, %r126;
	add.s64 	%rd238, %rd237, %rd79;
	shl.b64 	%rd239, %rd238, 2;
	add.s64 	%rd240, %rd82, %rd239;
	ld.global.f32 	%f462, [%rd240];
	mul.f32 	%f463, %f502, %f462;
	fma.rn.f32 	%f464, %f501, %f579, %f463;
	st.global.f32 	[%rd240], %f464;
	add.s32 	%r127, %r125, 2;
	cvt.s64.s32 	%rd241, %r127;
	add.s64 	%rd242, %rd241, %rd79;
	shl.b64 	%rd243, %rd242, 2;
	add.s64 	%rd244, %rd82, %rd243;
	ld.global.f32 	%f465, [%rd244];
	mul.f32 	%f466, %f502, %f465;
	fma.rn.f32 	%f467, %f501, %f578, %f466;
	st.global.f32 	[%rd244], %f467;
	add.s32 	%r128, %r125, 3;
	cvt.s64.s32 	%rd245, %r128;
	add.s64 	%rd246, %rd245, %rd79;
	shl.b64 	%rd247, %rd246, 2;
	add.s64 	%rd248, %rd82, %rd247;
	ld.global.f32 	%f468, [%rd248];
	mul.f32 	%f469, %f502, %f468;
	fma.rn.f32 	%f470, %f501, %f577, %f469;
	st.global.f32 	[%rd248], %f470;
	add.s32 	%r129, %r125, 4;
	cvt.s64.s32 	%rd249, %r129;
	add.s64 	%rd250, %rd249, %rd79;
	shl.b64 	%rd251, %rd250, 2;
	add.s64 	%rd252, %rd82, %rd251;
	ld.global.f32 	%f471, [%rd252];
	mul.f32 	%f472, %f502, %f471;
	fma.rn.f32 	%f473, %f501, %f576, %f472;
	st.global.f32 	[%rd252], %f473;
	add.s32 	%r130, %r125, 5;
	cvt.s64.s32 	%rd253, %r130;
	add.s64 	%rd254, %rd253, %rd79;
	shl.b64 	%rd255, %rd254, 2;
	add.s64 	%rd256, %rd82, %rd255;
	ld.global.f32 	%f474, [%rd256];
	mul.f32 	%f475, %f502, %f474;
	fma.rn.f32 	%f476, %f501, %f575, %f475;
	st.global.f32 	[%rd256], %f476;
	add.s32 	%r131, %r124, %r141;
	cvt.s64.s32 	%rd257, %r131;
	add.s64 	%rd258, %rd257, %rd79;
	shl.b64 	%rd259, %rd258, 2;
	add.s64 	%rd260, %rd82, %rd259;
	ld.global.f32 	%f477, [%rd260];
	mul.f32 	%f478, %f502, %f477;
	fma.rn.f32 	%f479, %f501, %f574, %f478;
	st.global.f32 	[%rd260], %f479;
	add.s32 	%r132, %r131, 1;
	cvt.s64.s32 	%rd261, %r132;
	add.s64 	%rd262, %rd261, %rd79;
	shl.b64 	%rd263, %rd262, 2;
	add.s64 	%rd264, %rd82, %rd263;
	ld.global.f32 	%f480, [%rd264];
	mul.f32 	%f481, %f502, %f480;
	fma.rn.f32 	%f482, %f501, %f573, %f481;
	st.global.f32 	[%rd264], %f482;
	add.s32 	%r133, %r131, 2;
	cvt.s64.s32 	%rd265, %r133;
	add.s64 	%rd266, %rd265, %rd79;
	shl.b64 	%rd267, %rd266, 2;
	add.s64 	%rd268, %rd82, %rd267;
	ld.global.f32 	%f483, [%rd268];
	mul.f32 	%f484, %f502, %f483;
	fma.rn.f32 	%f485, %f501, %f572, %f484;
	st.global.f32 	[%rd268], %f485;
	add.s32 	%r134, %r131, 3;
	cvt.s64.s32 	%rd269, %r134;
	add.s64 	%rd270, %rd269, %rd79;
	shl.b64 	%rd271, %rd270, 2;
	add.s64 	%rd272, %rd82, %rd271;
	ld.global.f32 	%f486, [%rd272];
	mul.f32 	%f487, %f502, %f486;
	fma.rn.f32 	%f488, %f501, %f571, %f487;
	st.global.f32 	[%rd272], %f488;
	add.s32 	%r135, %r131, 4;
	cvt.s64.s32 	%rd273, %r135;
	add.s64 	%rd274, %rd273, %rd79;
	shl.b64 	%rd275, %rd274, 2;
	add.s64 	%rd276, %rd82, %rd275;
	ld.global.f32 	%f489, [%rd276];
	mul.f32 	%f490, %f502, %f489;
	fma.rn.f32 	%f491, %f501, %f570, %f490;
	st.global.f32 	[%rd276], %f491;
	add.s32 	%r136, %r131, 5;
	cvt.s64.s32 	%rd277, %r136;
	add.s64 	%rd278, %rd277, %rd79;
	shl.b64 	%rd279, %rd278, 2;
	add.s64 	%rd280, %rd82, %rd279;
	ld.global.f32 	%f492, [%rd280];
	mul.f32 	%f493, %f502, %f492;
	fma.rn.f32 	%f494, %f501, %f569, %f493;
	st.global.f32 	[%rd280], %f494;
	add.s32 	%r137, %r131, 6;
	cvt.s64.s32 	%rd281, %r137;
	add.s64 	%rd282, %rd281, %rd79;
	shl.b64 	%rd283, %rd282, 2;
	add.s64 	%rd284, %rd82, %rd283;
	ld.global.f32 	%f495, [%rd284];
	mul.f32 	%f496, %f502, %f495;
	fma.rn.f32 	%f497, %f501, %f568, %f496;
	st.global.f32 	[%rd284], %f497;
	add.s32 	%r138, %r131, 7;
	cvt.s64.s32 	%rd285, %r138;
	add.s64 	%rd286, %rd285, %rd79;
	shl.b64 	%rd287, %rd286, 2;
	add.s64 	%rd288, %rd82, %rd287;
	ld.global.f32 	%f498, [%rd288];
	mul.f32 	%f499, %f502, %f498;
	fma.rn.f32 	%f500, %f501, %f567, %f499;
	st.global.f32 	[%rd288], %f500;
	ret;

}


// ===== COMPILED SASS (sm_100) =====

	.target	sm_100

	.elftype	@"ET_EXEC"


//--------------------- .note.nv.tkinfo           --------------------------
	.section	.note.nv.tkinfo,"",@"SHT_NOTE"
	.sectionflags	@"SHF_NOTE_NV_TKINFO"
	.tkinfo
        /*0018*/ 	.word	0x00000002
        /*0030*/ 	.string	""
        /*0030*/ 	.string	"ptxas"
        /*0030*/ 	.string	"Cuda compilation tools, release 13.0, V13.0.88"
        /*0030*/ 	.string	"Build cuda_13.0.r13.0/compiler.36424714_0"
        /*0030*/ 	.string	"-arch sm_100 -m 64 "



//--------------------- .note.nv.cuinfo           --------------------------
	.section	.note.nv.cuinfo,"",@"SHT_NOTE"
	.sectionflags	@"SHF_NOTE_NV_CUINFO"
        /*0018*/ 	.short	0x0002
        /*001a*/ 	.short	0x0064
        /*001c*/ 	.short	0x0082
	.zero		2


//--------------------- .nv.info                  --------------------------
	.section	.nv.info,"",@"SHT_CUDA_INFO"
	.align	4


	//----- nvinfo : EIATTR_REGCOUNT
	.align		4
        /*0000*/ 	.byte	0x04, 0x2f
        /*0002*/ 	.short	(.L_1 - .L_0)
	.align		4
.L_0:
        /*0004*/ 	.word	index@(_Z25sgemm_2D_coarsened_kernelILi128ELi128ELi32ELi8ELi8EEviiifPKfS1_fPf)
        /*0008*/ 	.word	0x00000060


	//----- nvinfo : EIATTR_FRAME_SIZE
	.align		4
.L_1:
        /*000c*/ 	.byte	0x04, 0x11
        /*000e*/ 	.short	(.L_3 - .L_2)
	.align		4
.L_2:
        /*0010*/ 	.word	index@(_Z25sgemm_2D_coarsened_kernelILi128ELi128ELi32ELi8ELi8EEviiifPKfS1_fPf)
        /*0014*/ 	.word	0x00000000


	//----- nvinfo : EIATTR_MIN_STACK_SIZE
	.align		4
.L_3:
        /*0018*/ 	.byte	0x04, 0x12
        /*001a*/ 	.short	(.L_5 - .L_4)
	.align		4
.L_4:
        /*001c*/ 	.word	index@(_Z25sgemm_2D_coarsened_kernelILi128ELi128ELi32ELi8ELi8EEviiifPKfS1_fPf)
        /*0020*/ 	.word	0x00000000
.L_5:


//--------------------- .nv.compat                --------------------------
	.section	.nv.compat,"",@"SHT_CUDA_COMPAT_INFO"
	.align	4
        /*0000*/ 	.byte	0x02, 0x09, 0x00, 0x00, 0x02, 0x02, 0x01, 0x00, 0x02, 0x05, 0x05, 0x00, 0x03, 0x07, 0x01, 0x01
        /*0010*/ 	.byte	0x02, 0x03, 0x00, 0x00, 0x02, 0x06, 0x01, 0x00, 0x04, 0x0b, 0x08, 0x00, 0x09, 0x00, 0x00, 0x00
        /*0020*/ 	.byte	0x00, 0x00, 0x00, 0x00


//--------------------- .nv.info._Z25sgemm_2D_coarsened_kernelILi128ELi128ELi32ELi8ELi8EEviiifPKfS1_fPf --------------------------
	.section	.nv.info._Z25sgemm_2D_coarsened_kernelILi128ELi128ELi32ELi8ELi8EEviiifPKfS1_fPf,"",@"SHT_CUDA_INFO"
	.sectionflags	@""
	.align	4


	//----- nvinfo : EIATTR_CUDA_API_VERSION
	.align		4
        /*0000*/ 	.byte	0x04, 0x37
        /*0002*/ 	.short	(.L_7 - .L_6)
.L_6:
        /*0004*/ 	.word	0x00000082


	//----- nvinfo : EIATTR_KPARAM_INFO
	.align		4
.L_7:
        /*0008*/ 	.byte	0x04, 0x17
        /*000a*/ 	.short	(.L_9 - .L_8)
.L_8:
        /*000c*/ 	.word	0x00000000
        /*0010*/ 	.short	0x0007
        /*0012*/ 	.short	0x0028
        /*0014*/ 	.byte	0x00, 0xf5, 0x21, 0x00


	//----- nvinfo : EIATTR_KPARAM_INFO
	.align		4
.L_9:
        /*0018*/ 	.byte	0x04, 0x17
        /*001a*/ 	.short	(.L_11 - .L_10)
.L_10:
        /*001c*/ 	.word	0x00000000
        /*0020*/ 	.short	0x0006
        /*0022*/ 	.short	0x0020
        /*0024*/ 	.byte	0x00, 0xf0, 0x11, 0x00


	//----- nvinfo : EIATTR_KPARAM_INFO
	.align		4
.L_11:
        /*0028*/ 	.byte	0x04, 0x17
        /*002a*/ 	.short	(.L_13 - .L_12)
.L_12:
        /*002c*/ 	.word	0x00000000
        /*0030*/ 	.short	0x0005
        /*0032*/ 	.short	0x0018
        /*0034*/ 	.byte	0x00, 0xf5, 0x21, 0x00


	//----- nvinfo : EIATTR_KPARAM_INFO
	.align		4
.L_13:
        /*0038*/ 	.byte	0x04, 0x17
        /*003a*/ 	.short	(.L_15 - .L_14)
.L_14:
        /*003c*/ 	.word	0x00000000
        /*0040*/ 	.short	0x0004
        /*0042*/ 	.short	0x0010
        /*0044*/ 	.byte	0x00, 0xf5, 0x21, 0x00


	//----- nvinfo : EIATTR_KPARAM_INFO
	.align		4
.L_15:
        /*0048*/ 	.byte	0x04, 0x17
        /*004a*/ 	.short	(.L_17 - .L_16)
.L_16:
        /*004c*/ 	.word	0x00000000
        /*0050*/ 	.short	0x0003
        /*0052*/ 	.short	0x000c
        /*0054*/ 	.byte	0x00, 0xf0, 0x11, 0x00


	//----- nvinfo : EIATTR_KPARAM_INFO
	.align		4
.L_17:
        /*0058*/ 	.byte	0x04, 0x17
        /*005a*/ 	.short	(.L_19 - .L_18)
.L_18:
        /*005c*/ 	.word	0x00000000
        /*0060*/ 	.short	0x0002
        /*0062*/ 	.short	0x0008
        /*0064*/ 	.byte	0x00, 0xf0, 0x11, 0x00


	//----- nvinfo : EIATTR_KPARAM_INFO
	.align		4
.L_19:
        /*0068*/ 	.byte	0x04, 0x17
        /*006a*/ 	.short	(.L_21 - .L_20)
.L_20:
        /*006c*/ 	.word	0x00000000
        /*0070*/ 	.short	0x0001
        /*0072*/ 	.short	0x0004
        /*0074*/ 	.byte	0x00, 0xf0, 0x11, 0x00


	//----- nvinfo : EIATTR_KPARAM_INFO
	.align		4
.L_21:
        /*0078*/ 	.byte	0x04, 0x17
        /*007a*/ 	.short	(.L_23 - .L_22)
.L_22:
        /*007c*/ 	.word	0x00000000
        /*0080*/ 	.short	0x0000
        /*0082*/ 	.short	0x0000
        /*0084*/ 	.byte	0x00, 0xf0, 0x11, 0x00


	//----- nvinfo : EIATTR_SPARSE_MMA_MASK
	.align		4
.L_23:
        /*0088*/ 	.byte	0x03, 0x50
        /*008a*/ 	.short	0x0000


	//----- nvinfo : EIATTR_MAXREG_COUNT
	.align		4
        /*008c*/ 	.byte	0x03, 0x1b
        /*008e*/ 	.short	0x00ff


	//----- nvinfo : EIATTR_NUM_BARRIERS
	.align		4
        /*0090*/ 	.byte	0x02, 0x4c
        /*0092*/ 	.byte	0x01
	.zero		1


	//----- nvinfo : EIATTR_MERCURY_ISA_VERSION
	.align		4
        /*0094*/ 	.byte	0x03, 0x5f
        /*0096*/ 	.short	0x0101


	//----- nvinfo : EIATTR_VRC_CTA_INIT_COUNT
	.align		4
        /*0098*/ 	.byte	0x02, 0x4a
	.zero		1
	.zero		1


	//----- nvinfo : EIATTR_EXIT_INSTR_OFFSETS
	.align		4
        /*009c*/ 	.byte	0x04, 0x1c
        /*009e*/ 	.short	(.L_25 - .L_24)


	//   ....[0]....
.L_24:
        /*00a0*/ 	.word	0x00003380


	//----- nvinfo : EIATTR_CBANK_PARAM_SIZE
	.align		4
.L_25:
        /*00a4*/ 	.byte	0x03, 0x19
        /*00a6*/ 	.short	0x0030


	//----- nvinfo : EIATTR_PARAM_CBANK
	.align		4
        /*00a8*/ 	.byte	0x04, 0x0a
        /*00aa*/ 	.short	(.L_27 - .L_26)
	.align		4
.L_26:
        /*00ac*/ 	.word	index@(.nv.constant0._Z25sgemm_2D_coarsened_kernelILi128ELi128ELi32ELi8ELi8EEviiifPKfS1_fPf)
        /*00b0*/ 	.short	0x0380
        /*00b2*/ 	.short	0x0030


	//----- nvinfo : EIATTR_SW_WAR
	.align		4
.L_27:
        /*00b4*/ 	.byte	0x04, 0x36
        /*00b6*/ 	.short	(.L_29 - .L_28)
.L_28:
        /*00b8*/ 	.word	0x00000008
.L_29:


//--------------------- .nv.callgraph             --------------------------
	.section	.nv.callgraph,"",@"SHT_CUDA_CALLGRAPH"
	.align	4
	.sectionentsize	8
	.align		4
        /*0000*/ 	.word	0x00000000
	.align		4
        /*0004*/ 	.word	0xffffffff
	.align		4
        /*0008*/ 	.word	0x00000000
	.align		4
        /*000c*/ 	.word	0xfffffffe
	.align		4
        /*0010*/ 	.word	0x00000000
	.align		4
        /*0014*/ 	.word	0xfffffffd
	.align		4
        /*0018*/ 	.word	0x00000000
	.align		4
        /*001c*/ 	.word	0xfffffffc


//--------------------- .text._Z25sgemm_2D_coarsened_kernelILi128ELi128ELi32ELi8ELi8EEviiifPKfS1_fPf --------------------------
	.section	.text._Z25sgemm_2D_coarsened_kernelILi128ELi128ELi32ELi8ELi8EEviiifPKfS1_fPf,"ax",@progbits
	.align	128
        .global         _Z25sgemm_2D_coarsened_kernelILi128ELi128ELi32ELi8ELi8EEviiifPKfS1_fPf
        .type           _Z25sgemm_2D_coarsened_kernelILi128ELi128ELi32ELi8ELi8EEviiifPKfS1_fPf,@function
        .size           _Z25sgemm_2D_coarsened_kernelILi128ELi128ELi32ELi8ELi8EEviiifPKfS1_fPf,(.L_x_4 - _Z25sgemm_2D_coarsened_kernelILi128ELi128ELi32ELi8ELi8EEviiifPKfS1_fPf)
        .other          _Z25sgemm_2D_coarsened_kernelILi128ELi128ELi32ELi8ELi8EEviiifPKfS1_fPf,@"STO_CUDA_ENTRY STV_DEFAULT"
_Z25sgemm_2D_coarsened_kernelILi128ELi128ELi32ELi8ELi8EEviiifPKfS1_fPf:
.text._Z25sgemm_2D_coarsened_kernelILi128ELi128ELi32ELi8ELi8EEviiifPKfS1_fPf:
[----:B------:R-:W-:Y:S08]  /*0000*/  LDC R1, c[0x0][0x37c] ;  /* 0x0000df00ff017b82 */ /* 0x000ff00000000800 */
[----:B------:R-:W0:Y:S01]  /*0010*/  S2UR UR8, SR_CTAID.Y ;  /* 0x00000000000879c3 */ /* 0x000e220000002600 */
[----:B------:R-:W1:Y:S01]  /*0020*/  LDCU UR12, c[0x0][0x388] ;  /* 0x00007100ff0c77ac */ /* 0x000e620008000800 */
[----:B------:R-:W-:Y:S01]  /*0030*/  IMAD.MOV.U32 R0, RZ, RZ, RZ ;  /* 0x000000ffff007224 */ /* 0x000fe200078e00ff */
[----:B------:R-:W-:-:S02]  /*0040*/  CS2R R2, SRZ ;  /* 0x0000000000027805 */ /* 0x000fc4000001ff00 */
[----:B------:R-:W-:Y:S01]  /*0050*/  CS2R R4, SRZ ;  /* 0x0000000000047805 */ /* 0x000fe2000001ff00 */
[----:B------:R-:W2:Y:S01]  /*0060*/  LDCU.128 UR4, c[0x0][0x390] ;  /* 0x00007200ff0477ac */ /* 0x000ea20008000c00 */
[----:B------:R-:W-:Y:S02]  /*0070*/  CS2R R6, SRZ ;  /* 0x0000000000067805 */ /* 0x000fe4000001ff00 */
[----:B------:R-:W-:Y:S01]  /*0080*/  CS2R R8, SRZ ;  /* 0x0000000000087805 */ /* 0x000fe2000001ff00 */
[----:B------:R-:W3:Y:S01]  /*0090*/  S2UR UR9, SR_CTAID.X ;  /* 0x00000000000979c3 */ /* 0x000ee20000002500 */
[----:B------:R-:W-:Y:S02]  /*00a0*/  CS2R R10, SRZ ;  /* 0x00000000000a7805 */ /* 0x000fe4000001ff00 */
[----:B------:R-:W-:Y:S02]  /*00b0*/  CS2R R12, SRZ ;  /* 0x00000000000c7805 */ /* 0x000fe4000001ff00 */
[----:B------:R-:W-:-:S02]  /*00c0*/  CS2R R14, SRZ ;  /* 0x00000000000e7805 */ /* 0x000fc4000001ff00 */
[----:B------:R-:W-:Y:S02]  /*00d0*/  CS2R R16, SRZ ;  /* 0x0000000000107805 */ /* 0x000fe4000001ff00 */
[----:B------:R-:W-:Y:S02]  /*00e0*/  CS2R R18, SRZ ;  /* 0x0000000000127805 */ /* 0x000fe4000001ff00 */
[----:B------:R-:W-:Y:S02]  /*00f0*/  CS2R R20, SRZ ;  /* 0x0000000000147805 */ /* 0x000fe4000001ff00 */
[----:B------:R-:W-:Y:S02]  /*0100*/  CS2R R22, SRZ ;  /* 0x0000000000167805 */ /* 0x000fe4000001ff00 */
[----:B------:R-:W-:Y:S02]  /*0110*/  CS2R R32, SRZ ;  /* 0x0000000000207805 */ /* 0x000fe4000001ff00 */
[----:B------:R-:W-:-:S02]  /*0120*/  CS2R R34, SRZ ;  /* 0x0000000000227805 */ /* 0x000fc4000001ff00 */
[----:B------:R-:W-:Y:S01]  /*0130*/  CS2R R36, SRZ ;  /* 0x0000000000247805 */ /* 0x000fe2000001ff00 */
[----:B-1----:R-:W-:Y:S01]  /*0140*/  UISETP.GE.AND UP0, UPT, UR12, 0x1, UPT ;  /* 0x000000010c00788c */ /* 0x002fe2000bf06270 */
[----:B------:R-:W-:Y:S02]  /*0150*/  CS2R R38, SRZ ;  /* 0x0000000000267805 */ /* 0x000fe4000001ff00 */
[----:B------:R-:W-:Y:S02]  /*0160*/  CS2R R40, SRZ ;  /* 0x0000000000287805 */ /* 0x000fe4000001ff00 */
[----:B------:R-:W-:Y:S02]  /*0170*/  CS2R R42, SRZ ;  /* 0x00000000002a7805 */ /* 0x000fe4000001ff00 */
[----:B------:R-:W-:Y:S01]  /*0180*/  CS2R R44, SRZ ;  /* 0x00000000002c7805 */ /* 0x000fe2000001ff00 */
[----:B0-----:R-:W-:Y:S01]  /*0190*/  UIMAD UR8, UR8, UR12, URZ ;  /* 0x0000000c080872a4 */ /* 0x001fe2000f8e02ff */
[----:B------:R-:W-:-:S02]  /*01a0*/  CS2R R46, SRZ ;  /* 0x00000000002e7805 */ /* 0x000fc4000001ff00 */
[----:B------:R-:W-:Y:S02]  /*01b0*/  CS2R R48, SRZ ;  /* 0x0000000000307805 */ /* 0x000fe4000001ff00 */
[----:B------:R-:W-:Y:S01]  /*01c0*/  CS2R R54, SRZ ;  /* 0x0000000000367805 */ /* 0x000fe2000001ff00 */
[----:B------:R-:W-:Y:S01]  /*01d0*/  USHF.L.U32 UR8, UR8, 0x7, URZ ;  /* 0x0000000708087899 */ /* 0x000fe200080006ff */
[----:B------:R-:W-:Y:S02]  /*01e0*/  CS2R R56, SRZ ;  /* 0x0000000000387805 */ /* 0x000fe4000001ff00 */
[----:B------:R-:W-:Y:S02]  /*01f0*/  CS2R R58, SRZ ;  /* 0x00000000003a7805 */ /* 0x000fe4000001ff00 */
[----:B------:R-:W-:Y:S01]  /*0200*/  CS2R R60, SRZ ;  /* 0x00000000003c7805 */ /* 0x000fe2000001ff00 */
[----:B---3--:R-:W-:Y:S01]  /*0210*/  USHF.L.U32 UR9, UR9, 0x7, URZ ;  /* 0x0000000709097899 */ /* 0x008fe200080006ff */
[----:B------:R-:W-:-:S02]  /*0220*/  CS2R R62, SRZ ;  /* 0x00000000003e7805 */ /* 0x000fc4000001ff00 */
[----:B------:R-:W-:Y:S02]  /*0230*/  CS2R R64, SRZ ;  /* 0x0000000000407805 */ /* 0x000fe4000001ff00 */
[----:B------:R-:W-:Y:S02]  /*0240*/  CS2R R66, SRZ ;  /* 0x0000000000427805 */ /* 0x000fe4000001ff00 */
[----:B------:R-:W-:Y:S02]  /*0250*/  CS2R R68, SRZ ;  /* 0x0000000000447805 */ /* 0x000fe4000001ff00 */
[----:B------:R-:W-:Y:S02]  /*0260*/  CS2R R70, SRZ ;  /* 0x0000000000467805 */ /* 0x000fe4000001ff00 */
[----:B------:R-:W-:Y:S02]  /*0270*/  CS2R R72, SRZ ;  /* 0x0000000000487805 */ /* 0x000fe4000001ff00 */
[----:B------:R-:W-:Y:S01]  /*0280*/  CS2R R74, SRZ ;  /* 0x00000000004a7805 */ /* 0x000fe2000001ff00 */
[----:B------:R-:W-:Y:S01]  /*0290*/  IMAD.MOV.U32 R77, RZ, RZ, RZ ;  /* 0x000000ffff4d7224 */ /* 0x000fe200078e00ff */
[----:B------:R-:W0:Y:S01]  /*02a0*/  LDCU.64 UR10, c[0x0][0x358] ;  /* 0x00006b00ff0a77ac */ /* 0x000e220008000a00 */
[----:B--2---:R-:W-:-:S02]  /*02b0*/  UIMAD.WIDE.U32 UR6, UR9, 0x4, UR6 ;  /* 0x00000004090678a5 */ /* 0x004fc4000f8e0006 */
[----:B------:R-:W-:Y:S01]  /*02c0*/  UIMAD.WIDE.U32 UR4, UR8, 0x4, UR4 ;  /* 0x00000004080478a5 */ /* 0x000fe2000f8e0004 */
[----:B------:R-:W-:Y:S11]  /*02d0*/  BRA.U !UP0, `(.L_x_0) ;  /* 0x0000000d08e47547 */ /* 0x000ff6000b800000 */
[----:B------:R-:W1:Y:S01]  /*02e0*/  S2R R83, SR_TID.X ;  /* 0x0000000000537919 */ /* 0x000e620000002100 */
[----:B------:R-:W-:Y:S01]  /*02f0*/  MOV R76, 0x400 ;  /* 0x00000400004c7802 */ /* 0x000fe20000000f00 */
[----:B------:R-:W-:Y:S01]  /*0300*/  IMAD.U32 R27, RZ, RZ, UR5 ;  /* 0x00000005ff1b7e24 */ /* 0x000fe2000f8e00ff */
[----:B------:R-:W-:Y:S01]  /*0310*/  MOV R26, UR4 ;  /* 0x00000004001a7c02 */ /* 0x000fe20008000f00 */
[----:B------:R-:W2:Y:S01]  /*0320*/  S2R R29, SR_CgaCtaId ;  /* 0x00000000001d7919 */ /* 0x000ea20000008800 */
[----:B------:R-:W-:Y:S01]  /*0330*/  MOV R25, UR5 ;  /* 0x0000000500197c02 */ /* 0x000fe20008000f00 */
[----:B------:R-:W-:Y:S01]  /*0340*/  IMAD.U32 R50, RZ, RZ, UR6 ;  /* 0x00000006ff327e24 */ /* 0x000fe2000f8e00ff */
[----:B------:R-:W-:Y:S01]  /*0350*/  MOV R51, UR7 ;  /* 0x0000000700337c02 */ /* 0x000fe20008000f00 */
[----:B------:R-:W-:Y:S01]  /*0360*/  IMAD.MOV.U32 R52, RZ, RZ, R26 ;  /* 0x000000ffff347224 */ /* 0x000fe200078e001a */
[----:B------:R-:W-:Y:S01]  /*0370*/  MOV R53, R25 ;  /* 0x0000001900357202 */ /* 0x000fe20000000f00 */
[----:B------:R-:W-:Y:S01]  /*0380*/  IMAD.U32 R24, RZ, RZ, UR4 ;  /* 0x00000004ff187e24 */ /* 0x000fe2000f8e00ff */
[----:B------:R-:W-:Y:S01]  /*0390*/  UMOV UR4, URZ ;  /* 0x000000ff00047c82 */ /* 0x000fe20008000000 */
[----:B-1----:R-:W-:Y:S01]  /*03a0*/  IMAD.SHL.U32 R0, R83, 0x40, RZ ;  /* 0x0000004053007824 */ /* 0x002fe200078e00ff */
[----:B------:R-:W-:-:S02]  /*03b0*/  SHF.R.U32.HI R78, RZ, 0x7, R83 ;  /* 0x00000007ff4e7819 */ /* 0x000fc40000011653 */
[----:B--2---:R-:W-:Y:S02]  /*03c0*/  LEA R76, R29, R76, 0x18 ;  /* 0x0000004c1d4c7211 */ /* 0x004fe400078ec0ff */
[----:B------:R-:W-:Y:S01]  /*03d0*/  LOP3.LUT R79, R0, 0xfc00, RZ, 0xc0, !PT ;  /* 0x0000fc00004f7812 */ /* 0x000fe200078ec0ff */
[----:B------:R-:W-:-:S03]  /*03e0*/  IMAD.MOV.U32 R0, RZ, RZ, RZ ;  /* 0x000000ffff007224 */ /* 0x000fc600078e00ff */
[----:B------:R-:W-:-:S07]  /*03f0*/  IADD3 R79, PT, PT, R79, 0x200, R76 ;  /* 0x000002004f4f7810 */ /* 0x000fce0007ffe04c */
.L_x_2:
[----:B------:R-:W1:Y:S01]  /*0400*/  LDC R80, c[0x0][0x388] ;  /* 0x0000e200ff507b82 */ /* 0x000e620000000800 */
[----:B------:R-:W-:Y:S02]  /*0410*/  SHF.R.U32.HI R29, RZ, 0x5, R83 ;  /* 0x00000005ff1d7819 */ /* 0x000fe40000011653 */
[----:B------:R-:W-:-:S05]  /*0420*/  LOP3.LUT R24, R83, 0x1f, RZ, 0xc0, !PT ;  /* 0x0000001f53187812 */ /* 0x000fca00078ec0ff */
[----:B-1----:R-:W-:-:S04]  /*0430*/  IMAD R29, R29, R80, R24 ;  /* 0x000000501d1d7224 */ /* 0x002fc800078e0218 */
[----:B------:R-:W-:-:S04]  /*0440*/  IMAD R87, R80, 0x20, R29 ;  /* 0x0000002050577824 */ /* 0x000fc800078e021d */
[C---:B------:R-:W-:Y:S01]  /*0450*/  IMAD R89, R80.reuse, 0x8, R87 ;  /* 0x0000000850597824 */ /* 0x040fe200078e0257 */
[----:B------:R-:W-:Y:S01]  /*0460*/  LEA R27, R80, R87, 0x4 ;  /* 0x00000057501b7211 */ /* 0x000fe200078e20ff */
[----:B------:R-:W-:-:S04]  /*0470*/  IMAD.WIDE.U32 R86, R87, 0x4, R52 ;  /* 0x0000000457567825 */ /* 0x000fc800078e0034 */
[----:B------:R-:W-:Y:S01]  /*0480*/  IMAD R25, R80, 0x8, R27 ;  /* 0x0000000850197824 */ /* 0x000fe200078e021b */
[----:B0-----:R-:W2:Y:S01]  /*0490*/  LDG.E R30, desc[UR10][R86.64] ;  /* 0x0000000a561e7981 */ /* 0x001ea2000c1e1900 */
[----:B------:R-:W-:-:S04]  /*04a0*/  IMAD.WIDE.U32 R26, R27, 0x4, R52 ;  /* 0x000000041b1a7825 */ /* 0x000fc800078e0034 */
[--C-:B------:R-:W-:Y:S01]  /*04b0*/  IMAD.WIDE.U32 R88, R89, 0x4, R52.reuse ;  /* 0x0000000459587825 */ /* 0x100fe200078e0034 */
[----:B------:R0:W3:Y:S04]  /*04c0*/  LDG.E R81, desc[UR10][R26.64] ;  /* 0x0000000a1a517981 */ /* 0x0000e8000c1e1900 */
[----:B------:R-:W4:Y:S01]  /*04d0*/  LDG.E R31, desc[UR10][R88.64] ;  /* 0x0000000a581f7981 */ /* 0x000f22000c1e1900 */
[----:B------:R-:W-:-:S05]  /*04e0*/  IMAD.WIDE.U32 R24, R25, 0x4, R52 ;  /* 0x0000000419187825 */ /* 0x000fca00078e0034 */
[----:B------:R1:W5:Y:S01]  /*04f0*/  LDG.E R84, desc[UR10][R24.64] ;  /* 0x0000000a18547981 */ /* 0x000362000c1e1900 */
[C-C-:B------:R-:W-:Y:S01]  /*0500*/  IMAD R91, R80.reuse, 0x10, R29.reuse ;  /* 0x00000010505b7824 */ /* 0x140fe200078e021d */
[C---:B0-----:R-:W-:Y:S01]  /*0510*/  LEA R27, R80.reuse, R29, 0x6 ;  /* 0x0000001d501b7211 */ /* 0x041fe200078e30ff */
[----:B------:R-:W-:-:S03]  /*0520*/  IMAD R85, R80, 0x8, R29 ;  /* 0x0000000850557824 */ /* 0x000fc600078e021d */
[----:B------:R-:W-:Y:S01]  /*0530*/  LEA R93, R80, R91, 0x3 ;  /* 0x0000005b505d7211 */ /* 0x000fe200078e18ff */
[----:B------:R-:W-:-:S04]  /*0540*/  IMAD.WIDE.U32 R90, R91, 0x4, R52 ;  /* 0x000000045b5a7825 */ /* 0x000fc800078e0034 */
[--C-:B------:R-:W-:Y:S02]  /*0550*/  IMAD.WIDE.U32 R86, R85, 0x4, R52.reuse ;  /* 0x0000000455567825 */ /* 0x100fe400078e0034 */
[----:B------:R0:W5:Y:S02]  /*0560*/  LDG.E R90, desc[UR10][R90.64] ;  /* 0x0000000a5a5a7981 */ /* 0x000164000c1e1900 */
[--C-:B------:R-:W-:Y:S02]  /*0570*/  IMAD.WIDE.U32 R28, R29, 0x4, R52.reuse ;  /* 0x000000041d1c7825 */ /* 0x100fe400078e0034 */
[----:B------:R-:W5:Y:S02]  /*0580*/  LDG.E R86, desc[UR10][R86.64] ;  /* 0x0000000a56567981 */ /* 0x000f64000c1e1900 */
[----:B-1----:R-:W-:Y:S02]  /*0590*/  IMAD.WIDE.U32 R24, R27, 0x4, R52 ;  /* 0x000000041b187825 */ /* 0x002fe400078e0034 */
[----:B------:R1:W5:Y:S02]  /*05a0*/  LDG.E R85, desc[UR10][R28.64] ;  /* 0x0000000a1c557981 */ /* 0x000364000c1e1900 */
[----:B------:R-:W-:-:S02]  /*05b0*/  IMAD R82, R83, 0x4, R76 ;  /* 0x0000000453527824 */ /* 0x000fc400078e024c */
[C-C-:B0-----:R-:W-:Y:S01]  /*05c0*/  IMAD R91, R80.reuse, 0x8, R27.reuse ;  /* 0x00000008505b7824 */ /* 0x141fe200078e021b */
[----:B------:R0:W5:Y:S01]  /*05d0*/  LDG.E R87, desc[UR10][R24.64] ;  /* 0x0000000a18577981 */ /* 0x000162000c1e1900 */
[C---:B-1----:R-:W-:Y:S02]  /*05e0*/  IMAD R29, R80.reuse, 0x10, R27 ;  /* 0x00000010501d7824 */ /* 0x042fe400078e021b */
[----:B------:R-:W-:Y:S01]  /*05f0*/  IMAD.WIDE.U32 R92, R93, 0x4, R52 ;  /* 0x000000045d5c7825 */ /* 0x000fe200078e0034 */
[----:B0-----:R-:W-:-:S03]  /*0600*/  LEA R25, R80, R27, 0x5 ;  /* 0x0000001b50197211 */ /* 0x001fc600078e28ff */
[--C-:B------:R-:W-:Y:S02]  /*0610*/  IMAD.WIDE.U32 R26, R91, 0x4, R52.reuse ;  /* 0x000000045b1a7825 */ /* 0x100fe400078e0034 */
[----:B------:R-:W5:Y:S04]  /*0620*/  LDG.E R92, desc[UR10][R92.64] ;  /* 0x0000000a5c5c7981 */ /* 0x000f68000c1e1900 */
[----:B------:R0:W5:Y:S02]  /*0630*/  LDG.E R91, desc[UR10][R26.64] ;  /* 0x0000000a1a5b7981 */ /* 0x000164000c1e1900 */
[----:B0-----:R-:W-:Y:S01]  /*0640*/  LEA R27, R80, R25, 0x4 ;  /* 0x00000019501b7211 */ /* 0x001fe200078e20ff */
[----:B------:R-:W-:-:S04]  /*0650*/  IMAD.WIDE.U32 R88, R29, 0x4, R52 ;  /* 0x000000041d587825 */ /* 0x000fc800078e0034 */
[C---:B------:R-:W-:Y:S02]  /*0660*/  IMAD R29, R80.reuse, 0x8, R29 ;  /* 0x00000008501d7824 */ /* 0x040fe400078e021d */
[----:B------:R-:W-:Y:S01]  /*0670*/  IMAD R24, R80, 0x8, R25 ;  /* 0x0000000850187824 */ /* 0x000fe200078e0219 */
[----:B------:R-:W5:Y:S01]  /*0680*/  LDG.E R89, desc[UR10][R88.64] ;  /* 0x0000000a58597981 */ /* 0x000f62000c1e1900 */
[----:B------:R-:W-:-:S03]  /*0690*/  IMAD.WIDE.U32 R28, R29, 0x4, R52 ;  /* 0x000000041d1c7825 */ /* 0x000fc600078e0034 */
[----:B--2---:R-:W-:Y:S04]  /*06a0*/  STS [R82+0x1000], R30 ;  /* 0x0010001e52007388 */ /* 0x004fe80000000800 */
[----:B---3--:R0:W-:Y:S04]  /*06b0*/  STS [R82+0x1800], R81 ;  /* 0x0018005152007388 */ /* 0x0081e80000000800 */
[----:B----4-:R1:W-:Y:S01]  /*06c0*/  STS [R82+0x1400], R31 ;  /* 0x0014001f52007388 */ /* 0x0103e20000000800 */
[----:B0-----:R-:W0:Y:S01]  /*06d0*/  LDC R81, c[0x0][0x384] ;  /* 0x0000e100ff517b82 */ /* 0x001e220000000800 */
[----:B-1----:R-:W-:-:S05]  /*06e0*/  IMAD.WIDE.U32 R30, R25, 0x4, R52 ;  /* 0x00000004191e7825 */ /* 0x002fca00078e0034 */
[----:B------:R1:W2:Y:S02]  /*06f0*/  LDG.E R93, desc[UR10][R30.64] ;  /* 0x0000000a1e5d7981 */ /* 0x0002a4000c1e1900 */
[----:B-1----:R-:W-:Y:S02]  /*0700*/  IMAD R31, R80, 0x8, R27 ;  /* 0x00000008501f7824 */ /* 0x002fe400078e021b */
[----:B------:R-:W-:-:S06]  /*0710*/  IMAD.WIDE.U32 R26, R27, 0x4, R52 ;  /* 0x000000041b1a7825 */ /* 0x000fcc00078e0034 */
[----:B------:R1:W3:Y:S01]  /*0720*/  LDG.E R27, desc[UR10][R26.64] ;  /* 0x0000000a1a1b7981 */ /* 0x0002e2000c1e1900 */
[----:B------:R-:W-:-:S03]  /*0730*/  IMAD.WIDE.U32 R30, R31, 0x4, R52 ;  /* 0x000000041f1e7825 */ /* 0x000fc600078e0034 */
[----:B-----5:R4:W-:Y:S04]  /*0740*/  STS [R82+0x1c00], R84 ;  /* 0x001c005452007388 */ /* 0x0209e80000000800 */
[----:B------:R5:W3:Y:S01]  /*0750*/  LDG.E R31, desc[UR10][R30.64] ;  /* 0x0000000a1e1f7981 */ /* 0x000ae2000c1e1900 */
[----:B-1----:R-:W-:Y:S01]  /*0760*/  LOP3.LUT R26, R83, 0x7f, RZ, 0xc0, !PT ;  /* 0x0000007f531a7812 */ /* 0x002fe200078ec0ff */
[----:B------:R-:W-:Y:S02]  /*0770*/  IMAD.WIDE.U32 R24, R24, 0x4, R52 ;  /* 0x0000000418187825 */ /* 0x000fe400078e0034 */
[----:B----4-:R1:W4:Y:S02]  /*0780*/  LDG.E R84, desc[UR10][R28.64] ;  /* 0x0000000a1c547981 */ /* 0x010324000c1e1900 */
[----:B0-----:R-:W-:-:S02]  /*0790*/  IMAD R26, R78, R81, R26 ;  /* 0x000000514e1a7224 */ /* 0x001fc400078e021a */
[----:B------:R0:W4:Y:S02]  /*07a0*/  LDG.E R88, desc[UR10][R24.64] ;  /* 0x0000000a18587981 */ /* 0x000124000c1e1900 */
[----:B-----5:R-:W-:-:S05]  /*07b0*/  IMAD R30, R81, 0x8, R26 ;  /* 0x00000008511e7824 */ /* 0x020fca00078e021a */
[----:B-1----:R-:W-:-:S05]  /*07c0*/  LEA R29, R81, R30, 0x1 ;  /* 0x0000001e511d7211 */ /* 0x002fca00078e08ff */
[----:B------:R-:W-:-:S04]  /*07d0*/  IMAD.WIDE R28, R29, 0x4, R50 ;  /* 0x000000041d1c7825 */ /* 0x000fc800078e0232 */
[----:B0-----:R-:W-:Y:S02]  /*07e0*/  IMAD.WIDE R24, R30, 0x4, R50 ;  /* 0x000000041e187825 */ /* 0x001fe400078e0232 */
[----:B------:R0:W5:Y:S04]  /*07f0*/  LDG.E R28, desc[UR10][R28.64] ;  /* 0x0000000a1c1c7981 */ /* 0x000168000c1e1900 */
[----:B------:R1:W5:Y:S01]  /*0800*/  LDG.E R24, desc[UR10][R24.64] ;  /* 0x0000000a18187981 */ /* 0x000362000c1e1900 */
[----:B------:R-:W1:Y:S01]  /*0810*/  S2UR UR6, SR_CgaCtaId ;  /* 0x00000000000679c3 */ /* 0x000e620000008800 */
[----:B------:R-:W-:Y:S02]  /*0820*/  UMOV UR5, 0x400 ;  /* 0x0000040000057882 */ /* 0x000fe40000000000 */
[----:B------:R-:W-:Y:S01]  /*0830*/  UIADD3 UR5, UPT, UPT, UR5, 0x4000, URZ ;  /* 0x0000400005057890 */ /* 0x000fe2000fffe0ff */
[C---:B0-----:R-:W-:Y:S01]  /*0840*/  IMAD R29, R81.reuse, 0x4, R26 ;  /* 0x00000004511d7824 */ /* 0x041fe200078e021a */
[----:B------:R-:W-:Y:S01]  /*0850*/  STS [R82], R85 ;  /* 0x0000005552007388 */ /* 0x000fe20000000800 */
[----:B-1----:R-:W-:-:S03]  /*0860*/  LEA R25, R81, R26, 0x4 ;  /* 0x0000001a51197211 */ /* 0x002fc600078e20ff */
[----:B------:R-:W-:Y:S04]  /*0870*/  STS [R82+0x800], R90 ;  /* 0x0008005a52007388 */ /* 0x000fe80000000800 */
[----:B------:R0:W-:Y:S04]  /*0880*/  STS [R82+0x2800], R89 ;  /* 0x0028005952007388 */ /* 0x0001e80000000800 */
[----:B------:R1:W-:Y:S01]  /*0890*/  STS [R82+0x2400], R91 ;  /* 0x0024005b52007388 */ /* 0x0003e20000000800 */
[C---:B------:R-:W-:Y:S01]  /*08a0*/  IMAD R30, R81.reuse, 0x4, R30 ;  /* 0x00000004511e7824 */ /* 0x040fe200078e021e */
[----:B------:R-:W-:Y:S01]  /*08b0*/  ULEA UR5, UR6, UR5, 0x18 ;  /* 0x0000000506057291 */ /* 0x000fe2000f8ec0ff */
[----:B0-----:R-:W-:-:S02]  /*08c0*/  IMAD R89, R81, 0x2, R26 ;  /* 0x0000000251597824 */ /* 0x001fc400078e021a */
[--C-:B-1----:R-:W-:Y:S01]  /*08d0*/  IMAD.WIDE R90, R26, 0x4, R50.reuse ;  /* 0x000000041a5a7825 */ /* 0x102fe200078e0232 */
[----:B------:R-:W-:Y:S04]  /*08e0*/  STS [R82+0xc00], R92 ;  /* 0x000c005c52007388 */ /* 0x000fe80000000800 */
[----:B------:R-:W-:Y:S04]  /*08f0*/  STS [R82+0x400], R86 ;  /* 0x0004005652007388 */ /* 0x000fe80000000800 */
[----:B------:R0:W-:Y:S02]  /*0900*/  STS [R82+0x2000], R87 ;  /* 0x0020005752007388 */ /* 0x0001e40000000800 */
[----:B0-----:R-:W-:-:S06]  /*0910*/  IMAD.WIDE R86, R89, 0x4, R50 ;  /* 0x0000000459567825 */ /* 0x001fcc00078e0232 */
[----:B------:R-:W5:Y:S04]  /*0920*/  LDG.E R86, desc[UR10][R86.64] ;  /* 0x0000000a56567981 */ /* 0x000f68000c1e1900 */
[----:B--2---:R0:W-:Y:S02]  /*0930*/  STS [R82+0x3000], R93 ;  /* 0x0030005d52007388 */ /* 0x0041e40000000800 */
[----:B0-----:R-:W-:Y:S02]  /*0940*/  IMAD R93, R81, 0x2, R29 ;  /* 0x00000002515d7824 */ /* 0x001fe400078e021d */
[----:B---3--:R0:W-:Y:S04]  /*0950*/  STS [R82+0x3800], R27 ;  /* 0x0038001b52007388 */ /* 0x0081e80000000800 */
[----:B------:R1:W-:Y:S01]  /*0960*/  STS [R82+0x3c00], R31 ;  /* 0x003c001f52007388 */ /* 0x0003e20000000800 */
[----:B0-----:R-:W-:-:S03]  /*0970*/  IMAD.WIDE R26, R25, 0x4, R50 ;  /* 0x00000004191a7825 */ /* 0x001fc600078e0232 */
[----:B----4-:R0:W-:Y:S01]  /*0980*/  STS [R82+0x2c00], R84 ;  /* 0x002c005452007388 */ /* 0x0101e20000000800 */
[----:B-1----:R-:W-:Y:S01]  /*0990*/  LEA R31, R81, R25, 0x1 ;  /* 0x00000019511f7211 */ /* 0x002fe200078e08ff */
[----:B0-----:R-:W-:Y:S02]  /*09a0*/  IMAD.WIDE R84, R29, 0x4, R50 ;  /* 0x000000041d547825 */ /* 0x001fe400078e0232 */
[----:B------:R0:W-:Y:S02]  /*09b0*/  STS [R82+0x3400], R88 ;  /* 0x0034005852007388 */ /* 0x0001e40000000800 */
[----:B------:R-:W-:Y:S02]  /*09c0*/  IMAD R29, R81, 0x4, R25 ;  /* 0x00000004511d7824 */ /* 0x000fe400078e0219 */
[----:B------:R1:W2:Y:S04]  /*09d0*/  LDG.E R84, desc[UR10][R84.64] ;  /* 0x0000000a54547981 */ /* 0x0002a8000c1e1900 */
[----:B0-----:R0:W3:Y:S04]  /*09e0*/  LDG.E R88, desc[UR10][R90.64] ;  /* 0x0000000a5a587981 */ /* 0x0010e8000c1e1900 */
[----:B------:R4:W3:Y:S01]  /*09f0*/  LDG.E R82, desc[UR10][R26.64] ;  /* 0x0000000a1a527981 */ /* 0x0008e2000c1e1900 */
[----:B-1----:R-:W-:Y:S01]  /*0a00*/  LEA R85, R83, UR5, 0x2 ;  /* 0x0000000553557c11 */ /* 0x002fe2000f8e10ff */
[----:B------:R-:W-:-:S02]  /*0a10*/  IMAD R83, R81, 0x2, R30 ;  /* 0x0000000251537824 */ /* 0x000fc400078e021e */
[--C-:B0-----:R-:W-:Y:S02]  /*0a20*/  IMAD.WIDE R90, R30, 0x4, R50.reuse ;  /* 0x000000041e5a7825 */ /* 0x101fe400078e0232 */
[----:B-----5:R0:W-:Y:S02]  /*0a30*/  STS [R85+0x1400], R28 ;  /* 0x0014001c55007388 */ /* 0x0201e40000000800 */
[--C-:B----4-:R-:W-:Y:S02]  /*0a40*/  IMAD.WIDE R26, R31, 0x4, R50.reuse ;  /* 0x000000041f1a7825 */ /* 0x110fe400078e0232 */
[----:B------:R1:W-:Y:S02]  /*0a50*/  STS [R85+0x1000], R24 ;  /* 0x0010001855007388 */ /* 0x0003e40000000800 */
[----:B------:R-:W-:Y:S01]  /*0a60*/  IMAD.WIDE R30, R29, 0x4, R50 ;  /* 0x000000041d1e7825 */ /* 0x000fe200078e0232 */
[C---:B------:R-:W-:Y:S01]  /*0a70*/  LEA R29, R81.reuse, R29, 0x1 ;  /* 0x0000001d511d7211 */ /* 0x040fe200078e08ff */
[----:B------:R4:W5:Y:S02]  /*0a80*/  LDG.E R89, desc[UR10][R26.64] ;  /* 0x0000000a1a597981 */ /* 0x000964000c1e1900 */
[----:B0-----:R-:W-:-:S02]  /*0a90*/  IMAD R28, R81, 0x8, R25 ;  /* 0x00000008511c7824 */ /* 0x001fc400078e0219 */
[--C-:B------:R-:W-:Y:S01]  /*0aa0*/  IMAD.WIDE R92, R93, 0x4, R50.reuse ;  /* 0x000000045d5c7825 */ /* 0x100fe200078e0232 */
[----:B------:R-:W5:Y:S03]  /*0ab0*/  LDG.E R90, desc[UR10][R90.64] ;  /* 0x0000000a5a5a7981 */ /* 0x000f66000c1e1900 */
[----:B-1----:R-:W-:Y:S02]  /*0ac0*/  IMAD.WIDE R24, R29, 0x4, R50 ;  /* 0x000000041d187825 */ /* 0x002fe400078e0232 */
[----:B------:R-:W5:Y:S02]  /*0ad0*/  LDG.E R92, desc[UR10][R92.64] ;  /* 0x0000000a5c5c7981 */ /* 0x000f64000c1e1900 */
[C---:B------:R-:W-:Y:S02]  /*0ae0*/  IMAD R29, R81.reuse, 0x2, R28 ;  /* 0x00000002511d7824 */ /* 0x040fe400078e021c */
[--C-:B----4-:R-:W-:Y:S01]  /*0af0*/  IMAD.WIDE R26, R28, 0x4, R50.reuse ;  /* 0x000000041c1a7825 */ /* 0x110fe200078e0232 */
[----:B------:R-:W-:Y:S01]  /*0b00*/  LEA R28, R81, R28, 0x2 ;  /* 0x0000001c511c7211 */ /* 0x000fe200078e10ff */
[----:B------:R0:W4:Y:S04]  /*0b10*/  LDG.E R91, desc[UR10][R30.64] ;  /* 0x0000000a1e5b7981 */ /* 0x000128000c1e1900 */
[----:B------:R1:W4:Y:S04]  /*0b20*/  LDG.E R93, desc[UR10][R24.64] ;  /* 0x0000000a185d7981 */ /* 0x000328000c1e1900 */
[----:B------:R-:W4:Y:S01]  /*0b30*/  LDG.E R26, desc[UR10][R26.64] ;  /* 0x0000000a1a1a7981 */ /* 0x000f22000c1e1900 */
[----:B0-----:R-:W-:-:S04]  /*0b40*/  IMAD.WIDE R30, R83, 0x4, R50 ;  /* 0x00000004531e7825 */ /* 0x001fc800078e0232 */
[----:B------:R-:W-:Y:S01]  /*0b50*/  IMAD R83, R81, 0x2, R28 ;  /* 0x0000000251537824 */ /* 0x000fe200078e021c */
[----:B------:R0:W4:Y:S01]  /*0b60*/  LDG.E R87, desc[UR10][R30.64] ;  /* 0x0000000a1e577981 */ /* 0x000122000c1e1900 */
[----:B-1----:R-:W-:-:S04]  /*0b70*/  IMAD.WIDE R24, R29, 0x4, R50 ;  /* 0x000000041d187825 */ /* 0x002fc800078e0232 */
[--C-:B------:R-:W-:Y:S02]  /*0b80*/  IMAD.WIDE R28, R28, 0x4, R50.reuse ;  /* 0x000000041c1c7825 */ /* 0x100fe400078e0232 */
[----:B------:R1:W4:Y:S02]  /*0b90*/  LDG.E R24, desc[UR10][R24.64] ;  /* 0x0000000a18187981 */ /* 0x000324000c1e1900 */
[----:B0-----:R-:W-:Y:S02]  /*0ba0*/  IMAD.WIDE R30, R83, 0x4, R50 ;  /* 0x00000004531e7825 */ /* 0x001fe400078e0232 */
[----:B------:R-:W4:Y:S04]  /*0bb0*/  LDG.E R28, desc[UR10][R28.64] ;  /* 0x0000000a1c1c7981 */ /* 0x000f28000c1e1900 */
[----:B------:R-:W4:Y:S01]  /*0bc0*/  LDG.E R30, desc[UR10][R30.64] ;  /* 0x0000000a1e1e7981 */ /* 0x000f22000c1e1900 */
[----:B------:R-:W1:Y:S03]  /*0bd0*/  S2R R83, SR_TID.X ;  /* 0x0000000000537919 */ /* 0x000e660000002100 */
[----:B------:R-:W-:Y:S01]  /*0be0*/  STS [R85+0x400], R86 ;  /* 0x0004005655007388 */ /* 0x000fe20000000800 */
[----:B-1----:R-:W-:-:S03]  /*0bf0*/  LOP3.LUT R25, R83, 0xf, RZ, 0xc0, !PT ;  /* 0x0000000f53197812 */ /* 0x002fc600078ec0ff */
[----:B--2---:R0:W-:Y:S04]  /*0c00*/  STS [R85+0x800], R84 ;  /* 0x0008005455007388 */ /* 0x0041e80000000800 */
[----:B---3--:R-:W-:Y:S04]  /*0c10*/  STS [R85], R88 ;  /* 0x0000005855007388 */ /* 0x008fe80000000800 */
[----:B------:R-:W-:Y:S04]  /*0c20*/  STS [R85+0x2000], R82 ;  /* 0x0020005255007388 */ /* 0x000fe80000000800 */
[----:B-----5:R-:W-:Y:S04]  /*0c30*/  STS [R85+0x2400], R89 ;  /* 0x0024005955007388 */ /* 0x020fe80000000800 */
[----:B------:R-:W-:Y:S04]  /*0c40*/  STS [R85+0x1800], R90 ;  /* 0x0018005a55007388 */ /* 0x000fe80000000800 */
[----:B------:R-:W-:Y:S04]  /*0c50*/  STS [R85+0xc00], R92 ;  /* 0x000c005c55007388 */ /* 0x000fe80000000800 */
[----:B----4-:R-:W-:Y:S04]  /*0c60*/  STS [R85+0x2800], R91 ;  /* 0x0028005b55007388 */ /* 0x010fe80000000800 */
[----:B------:R-:W-:Y:S04]  /*0c70*/  STS [R85+0x2c00], R93 ;  /* 0x002c005d55007388 */ /* 0x000fe80000000800 */
[----:B------:R-:W-:Y:S04]  /*0c80*/  STS [R85+0x3000], R26 ;  /* 0x0030001a55007388 */ /* 0x000fe80000000800 */
[----:B------:R1:W-:Y:S04]  /*0c90*/  STS [R85+0x1c00], R87 ;  /* 0x001c005755007388 */ /* 0x0003e80000000800 */
[----:B------:R2:W-:Y:S04]  /*0ca0*/  STS [R85+0x3400], R24 ;  /* 0x0034001855007388 */ /* 0x0005e80000000800 */
[----:B------:R2:W-:Y:S04]  /*0cb0*/  STS [R85+0x3800], R28 ;  /* 0x0038001c55007388 */ /* 0x0005e80000000800 */
[----:B------:R2:W-:Y:S01]  /*0cc0*/  STS [R85+0x3c00], R30 ;  /* 0x003c001e55007388 */ /* 0x0005e20000000800 */
[----:B0-----:R-:W-:Y:S01]  /*0cd0*/  IMAD.MOV.U32 R84, RZ, RZ, R79 ;  /* 0x000000ffff547224 */ /* 0x001fe200078e004f */
[----:B-1----:R-:W-:Y:S01]  /*0ce0*/  LEA R87, R25, UR5, 0x5 ;  /* 0x0000000519577c11 */ /* 0x002fe2000f8e28ff */
[----:B------:R-:W-:Y:S01]  /*0cf0*/  UMOV UR5, 0x10 ;  /* 0x0000001000057882 */ /* 0x000fe20000000000 */
[----:B------:R-:W-:Y:S06]  /*0d00*/  BAR.SYNC.DEFER_BLOCKING 0x0 ;  /* 0x0000000000007b1d */ /* 0x000fec0000010000 */
.L_x_1:
[----:B------:R-:W-:Y:S04]  /*0d10*/  LDS R82, [R84+-0x200] ;  /* 0xfffe000054527984 */ /* 0x000fe80000000800 */
[----:B--2---:R-:W0:Y:S04]  /*0d20*/  LDS.128 R24, [R87+UR5+-0x10] ;  /* 0xfffff00557187984 */ /* 0x004e280008000c00 */
[----:B------:R-:W1:Y:S01]  /*0d30*/  LDS.128 R28, [R87+UR5] ;  /* 0x00000005571c7984 */ /* 0x000e620008000c00 */
[----:B------:R-:W-:-:S03]  /*0d40*/  UIADD3 UR5, UPT, UPT, UR5, 0x200, URZ ;  /* 0x0000020005057890 */ /* 0x000fc6000fffe0ff */
[----:B------:R-:W2:Y:S01]  /*0d50*/  LDS R86, [R84+-0x180] ;  /* 0xfffe800054567984 */ /* 0x000ea20000000800 */
[----:B------:R-:W-:-:S03]  /*0d60*/  UISETP.NE.AND UP0, UPT, UR5, 0x4010, UPT ;  /* 0x000040100500788c */ /* 0x000fc6000bf05270 */
[----:B------:R-:W3:Y:S04]  /*0d70*/  LDS R88, [R84+-0x100] ;  /* 0xffff000054587984 */ /* 0x000ee80000000800 */
[----:B------:R-:W4:Y:S04]  /*0d80*/  LDS R90, [R84+-0x80] ;  /* 0xffff8000545a7984 */ /* 0x000f280000000800 */
[----:B------:R-:W5:Y:S01]  /*0d90*/  LDS R92, [R84+0x80] ;  /* 0x00008000545c7984 */ /* 0x000f620000000800 */
[C---:B0-----:R-:W-:Y:S01]  /*0da0*/  FFMA R77, R82.reuse, R24, R77 ;  /* 0x00000018524d7223 */ /* 0x041fe2000000004d */
[C---:B------:R-:W-:Y:S01]  /*0db0*/  FFMA R74, R82.reuse, R25, R74 ;  /* 0x00000019524a7223 */ /* 0x040fe2000000004a */
[C---:B------:R-:W-:Y:S01]  /*0dc0*/  FFMA R75, R82.reuse, R26, R75 ;  /* 0x0000001a524b7223 */ /* 0x040fe2000000004b */
[C---:B------:R-:W-:Y:S01]  /*0dd0*/  FFMA R72, R82.reuse, R27, R72 ;  /* 0x0000001b52487223 */ /* 0x040fe20000000048 */
[C---:B-1----:R-:W-:Y:S01]  /*0de0*/  FFMA R73, R82.reuse, R28, R73 ;  /* 0x0000001c52497223 */ /* 0x042fe20000000049 */
[C---:B------:R-:W-:Y:S01]  /*0df0*/  FFMA R70, R82.reuse, R29, R70 ;  /* 0x0000001d52467223 */ /* 0x040fe20000000046 */
[C---:B------:R-:W-:Y:S01]  /*0e00*/  FFMA R71, R82.reuse, R30, R71 ;  /* 0x0000001e52477223 */ /* 0x040fe20000000047 */
[----:B------:R-:W-:Y:S01]  /*0e10*/  FFMA R68, R82, R31, R68 ;  /* 0x0000001f52447223 */ /* 0x000fe20000000044 */
[C---:B--2---:R-:W-:Y:S01]  /*0e20*/  FFMA R69, R86.reuse, R24, R69 ;  /* 0x0000001856457223 */ /* 0x044fe20000000045 */
[C---:B------:R-:W-:Y:S01]  /*0e30*/  FFMA R66, R86.reuse, R25, R66 ;  /* 0x0000001956427223 */ /* 0x040fe20000000042 */
[C---:B------:R-:W-:Y:S01]  /*0e40*/  FFMA R67, R86.reuse, R26, R67 ;  /* 0x0000001a56437223 */ /* 0x040fe20000000043 */
[C---:B------:R-:W-:Y:S01]  /*0e50*/  FFMA R64, R86.reuse, R27, R64 ;  /* 0x0000001b56407223 */ /* 0x040fe20000000040 */
[C---:B------:R-:W-:Y:S01]  /*0e60*/  FFMA R65, R86.reuse, R28, R65 ;  /* 0x0000001c56417223 */ /* 0x040fe20000000041 */
[C---:B------:R-:W-:Y:S01]  /*0e70*/  FFMA R62, R86.reuse, R29, R62 ;  /* 0x0000001d563e7223 */ /* 0x040fe2000000003e */
[C---:B------:R-:W-:Y:S01]  /*0e80*/  FFMA R63, R86.reuse, R30, R63 ;  /* 0x0000001e563f7223 */ /* 0x040fe2000000003f */
[----:B------:R-:W-:Y:S01]  /*0e90*/  FFMA R60, R86, R31, R60 ;  /* 0x0000001f563c7223 */ /* 0x000fe2000000003c */
[C---:B---3--:R-:W-:Y:S01]  /*0ea0*/  FFMA R61, R88.reuse, R24, R61 ;  /* 0x00000018583d7223 */ /* 0x048fe2000000003d */
[C---:B------:R-:W-:Y:S01]  /*0eb0*/  FFMA R58, R88.reuse, R25, R58 ;  /* 0x00000019583a7223 */ /* 0x040fe2000000003a */
[C---:B------:R-:W-:Y:S01]  /*0ec0*/  FFMA R59, R88.reuse, R26, R59 ;  /* 0x0000001a583b7223 */ /* 0x040fe2000000003b */
[C---:B------:R-:W-:Y:S01]  /*0ed0*/  FFMA R56, R88.reuse, R27, R56 ;  /* 0x0000001b58387223 */ /* 0x040fe20000000038 */
[C---:B------:R-:W-:Y:S01]  /*0ee0*/  FFMA R57, R88.reuse, R28, R57 ;  /* 0x0000001c58397223 */ /* 0x040fe20000000039 */
[C---:B------:R-:W-:Y:S01]  /*0ef0*/  FFMA R54, R88.reuse, R29, R54 ;  /* 0x0000001d58367223 */ /* 0x040fe20000000036 */
[C---:B------:R-:W-:Y:S01]  /*0f00*/  FFMA R55, R88.reuse, R30, R55 ;  /* 0x0000001e58377223 */ /* 0x040fe20000000037 */
[----:B------:R-:W-:Y:S01]  /*0f10*/  FFMA R48, R88, R31, R48 ;  /* 0x0000001f58307223 */ /* 0x000fe20000000030 */
[----:B------:R-:W0:Y:S01]  /*0f20*/  LDS R82, [R84] ;  /* 0x0000000054527984 */ /* 0x000e220000000800 */
[C---:B----4-:R-:W-:Y:S01]  /*0f30*/  FFMA R49, R90.reuse, R24, R49 ;  /* 0x000000185a317223 */ /* 0x050fe20000000031 */
[C---:B------:R-:W-:Y:S01]  /*0f40*/  FFMA R46, R90.reuse, R25, R46 ;  /* 0x000000195a2e7223 */ /* 0x040fe2000000002e */
[C---:B------:R-:W-:Y:S01]  /*0f50*/  FFMA R47, R90.reuse, R26, R47 ;  /* 0x0000001a5a2f7223 */ /* 0x040fe2000000002f */
[----:B------:R-:W1:Y:S01]  /*0f60*/  LDS R86, [R84+0x100] ;  /* 0x0001000054567984 */ /* 0x000e620000000800 */
[C---:B------:R-:W-:Y:S01]  /*0f70*/  FFMA R44, R90.reuse, R27, R44 ;  /* 0x0000001b5a2c7223 */ /* 0x040fe2000000002c */
[C---:B------:R-:W-:Y:S01]  /*0f80*/  FFMA R45, R90.reuse, R28, R45 ;  /* 0x0000001c5a2d7223 */ /* 0x040fe2000000002d */
[C---:B------:R-:W-:Y:S01]  /*0f90*/  FFMA R42, R90.reuse, R29, R42 ;  /* 0x0000001d5a2a7223 */ /* 0x040fe2000000002a */
[----:B------:R2:W3:Y:S01]  /*0fa0*/  LDS R88, [R84+0x180] ;  /* 0x0001800054587984 */ /* 0x0004e20000000800 */
[C---:B------:R-:W-:Y:S01]  /*0fb0*/  FFMA R43, R90.reuse, R30, R43 ;  /* 0x0000001e5a2b7223 */ /* 0x040fe2000000002b */
[----:B------:R-:W-:Y:S01]  /*0fc0*/  FFMA R40, R90, R31, R40 ;  /* 0x0000001f5a287223 */ /* 0x000fe20000000028 */
[C---:B-----5:R-:W-:Y:S01]  /*0fd0*/  FFMA R33, R92.reuse, R24, R33 ;  /* 0x000000185c217223 */ /* 0x060fe20000000021 */
[C---:B------:R-:W-:Y:S01]  /*0fe0*/  FFMA R22, R92.reuse, R25, R22 ;  /* 0x000000195c167223 */ /* 0x040fe20000000016 */
[C---:B------:R-:W-:Y:S01]  /*0ff0*/  FFMA R23, R92.reuse, R26, R23 ;  /* 0x0000001a5c177223 */ /* 0x040fe20000000017 */
[C---:B------:R-:W-:Y:S01]  /*1000*/  FFMA R20, R92.reuse, R27, R20 ;  /* 0x0000001b5c147223 */ /* 0x040fe20000000014 */
[C---:B------:R-:W-:Y:S01]  /*1010*/  FFMA R21, R92.reuse, R28, R21 ;  /* 0x0000001c5c157223 */ /* 0x040fe20000000015 */
[C---:B------:R-:W-:Y:S01]  /*1020*/  FFMA R18, R92.reuse, R29, R18 ;  /* 0x0000001d5c127223 */ /* 0x040fe20000000012 */
[C---:B------:R-:W-:Y:S01]  /*1030*/  FFMA R19, R92.reuse, R30, R19 ;  /* 0x0000001e5c137223 */ /* 0x040fe20000000013 */
[----:B------:R-:W-:Y:S01]  /*1040*/  FFMA R16, R92, R31, R16 ;  /* 0x0000001f5c107223 */ /* 0x000fe20000000010 */
[----:B--2---:R-:W-:Y:S01]  /*1050*/  IADD3 R84, PT, PT, R84, 0x4, RZ ;  /* 0x0000000454547810 */ /* 0x004fe20007ffe0ff */
[C---:B0-----:R-:W-:Y:S01]  /*1060*/  FFMA R41, R82.reuse, R24, R41 ;  /* 0x0000001852297223 */ /* 0x041fe20000000029 */
[C---:B------:R-:W-:Y:S01]  /*1070*/  FFMA R38, R82.reuse, R25, R38 ;  /* 0x0000001952267223 */ /* 0x040fe20000000026 */
[C---:B------:R-:W-:Y:S01]  /*1080*/  FFMA R39, R82.reuse, R26, R39 ;  /* 0x0000001a52277223 */ /* 0x040fe20000000027 */
[C---:B------:R-:W-:Y:S01]  /*1090*/  FFMA R36, R82.reuse, R27, R36 ;  /* 0x0000001b52247223 */ /* 0x040fe20000000024 */
[C---:B------:R-:W-:Y:S01]  /*10a0*/  FFMA R37, R82.reuse, R28, R37 ;  /* 0x0000001c52257223 */ /* 0x040fe20000000025 */
[C---:B------:R-:W-:Y:S01]  /*10b0*/  FFMA R34, R82.reuse, R29, R34 ;  /* 0x0000001d52227223 */ /* 0x040fe20000000022 */
[C---:B------:R-:W-:Y:S01]  /*10c0*/  FFMA R35, R82.reuse, R30, R35 ;  /* 0x0000001e52237223 */ /* 0x040fe20000000023 */
[----:B------:R-:W-:Y:S01]  /*10d0*/  FFMA R32, R82, R31, R32 ;  /* 0x0000001f52207223 */ /* 0x000fe20000000020 */
[C---:B-1----:R-:W-:Y:S01]  /*10e0*/  FFMA R17, R86.reuse, R24, R17 ;  /* 0x0000001856117223 */ /* 0x042fe20000000011 */
        /* <DEDUP_REMOVED lines=15> */
[----:B------:R-:W-:Y:S06]  /*11e0*/  BRA.U UP0, `(.L_x_1) ;  /* 0xfffffff900c87547 */ /* 0x000fec000b83ffff */
[----:B------:R-:W-:Y:S01]  /*11f0*/  UIADD3 UR4, UPT, UPT, UR4, 0x20, URZ ;  /* 0x0000002004047890 */ /* 0x000fe2000fffe0ff */
[----:B------:R-:W-:Y:S01]  /*1200*/  BAR.SYNC.DEFER_BLOCKING 0x0 ;  /* 0x0000000000007b1d */ /* 0x000fe20000010000 */
[----:B------:R-:W-:Y:S01]  /*1210*/  IADD3 R52, P1, PT, R52, 0x80, RZ ;  /* 0x0000008034347810 */ /* 0x000fe20007f3e0ff */
[----:B------:R-:W-:-:S03]  /*1220*/  IMAD.SHL.U32 R81, R81, 0x20, RZ ;  /* 0x0000002051517824 */ /* 0x000fc600078e00ff */
[----:B------:R-:W-:Y:S01]  /*1230*/  ISETP.LE.AND P0, PT, R80, UR4, PT ;  /* 0x0000000450007c0c */ /* 0x000fe2000bf03270 */
[----:B------:R-:W-:-:S04]  /*1240*/  IMAD.WIDE R50, R81, 0x4, R50 ;  /* 0x0000000451327825 */ /* 0x000fc800078e0232 */
[----:B------:R-:W-:-:S08]  /*1250*/  IMAD.X R53, RZ, RZ, R53, P1 ;  /* 0x000000ffff357224 */ /* 0x000fd000008e0635 */
[----:B------:R-:W-:Y:S05]  /*1260*/  @!P0 BRA `(.L_x_2) ;  /* 0xfffffff000648947 */ /* 0x000fea000383ffff */
.L_x_0:
[----:B------:R-:W1:Y:S01]  /*1270*/  S2R R25, SR_TID.X ;  /* 0x0000000000197919 */ /* 0x000e620000002100 */
[----:B------:R-:W-:Y:S01]  /*1280*/  S2UR UR4, SR_CTAID.Y ;  /* 0x00000000000479c3 */ /* 0x000fe20000002600 */
[----:B------:R-:W2:Y:S01]  /*1290*/  LDCU UR9, c[0x0][0x384] ;  /* 0x00007080ff0977ac */ /* 0x000ea20008000800 */
[----:B------:R-:W3:Y:S06]  /*12a0*/  LDCU.64 UR6, c[0x0][0x3a8] ;  /* 0x00007500ff0677ac */ /* 0x000eec0008000a00 */
[----:B------:R-:W2:Y:S01]  /*12b0*/  S2UR UR5, SR_CTAID.X ;  /* 0x00000000000579c3 */ /* 0x000ea20000002500 */
[----:B------:R-:W4:Y:S01]  /*12c0*/  LDCU UR8, c[0x0][0x38c] ;  /* 0x00007180ff0877ac */ /* 0x000f220008000800 */
[----:B-1----:R-:W-:Y:S01]  /*12d0*/  SHF.R.U32.HI R24, RZ, 0x1, R25 ;  /* 0x00000001ff187819 */ /* 0x002fe20000011619 */
[----:B--2---:R-:W-:Y:S01]  /*12e0*/  UIMAD UR4, UR4, UR9, UR5 ;  /* 0x00000009040472a4 */ /* 0x004fe2000f8e0205 */
[----:B------:R-:W-:Y:S01]  /*12f0*/  SHF.L.U32 R25, R25, 0x3, RZ ;  /* 0x0000000319197819 */ /* 0x000fe200000006ff */
[----:B------:R-:W1:Y:S01]  /*1300*/  LDCU UR5, c[0x0][0x3a0] ;  /* 0x00007400ff0577ac */ /* 0x000e620008000800 */
[----:B------:R-:W-:-:S02]  /*1310*/  LOP3.LUT R24, R24, 0x1f8, RZ, 0xc0, !PT ;  /* 0x000001f818187812 */ /* 0x000fc400078ec0ff */
[----:B------:R-:W-:Y:S01]  /*1320*/  LOP3.LUT R25, R25, 0x78, RZ, 0xc0, !PT ;  /* 0x0000007819197812 */ /* 0x000fe200078ec0ff */
[----:B------:R-:W-:-:S04]  /*1330*/  USHF.L.U32 UR4, UR4, 0x7, URZ ;  /* 0x0000000704047899 */ /* 0x000fc800080006ff */
[----:B------:R-:W-:-:S05]  /*1340*/  IMAD R24, R24, UR9, R25 ;  /* 0x0000000918187c24 */ /* 0x000fca000f8e0219 */
[----:B------:R-:W-:-:S04]  /*1350*/  IADD3 R25, P0, PT, R24, UR4, RZ ;  /* 0x0000000418197c10 */ /* 0x000fc8000ff1e0ff */
[----:B------:R-:W-:Y:S02]  /*1360*/  LEA.HI.X.SX32 R28, R24, RZ, 0x1, P0 ;  /* 0x000000ff181c7211 */ /* 0x000fe400000f0eff */
[----:B---3--:R-:W-:-:S04]  /*1370*/  LEA R26, P0, R25, UR6, 0x2 ;  /* 0x00000006191a7c11 */ /* 0x008fc8000f8010ff */
[----:B------:R-:W-:-:S05]  /*1380*/  LEA.HI.X R27, R25, UR7, R28, 0x2, P0 ;  /* 0x00000007191b7c11 */ /* 0x000fca00080f141c */
[----:B0-----:R-:W1:Y:S04]  /*1390*/  LDG.E R31, desc[UR10][R26.64+0x8] ;  /* 0x0000080a1a1f7981 */ /* 0x001e68000c1e1900 */
[----:B------:R-:W2:Y:S04]  /*13a0*/  LDG.E R25, desc[UR10][R26.64] ;  /* 0x0000000a1a197981 */ /* 0x000ea8000c1e1900 */
[----:B------:R-:W3:Y:S04]  /*13b0*/  LDG.E R29, desc[UR10][R26.64+0x4] ;  /* 0x0000040a1a1d7981 */ /* 0x000ee8000c1e1900 */
[----:B------:R-:W5:Y:S04]  /*13c0*/  LDG.E R51, desc[UR10][R26.64+0xc] ;  /* 0x00000c0a1a337981 */ /* 0x000f68000c1e1900 */
[----:B------:R-:W4:Y:S04]  /*13d0*/  LDG.E R52, desc[UR10][R26.64+0x10] ;  /* 0x0000100a1a347981 */ /* 0x000f28000c1e1900 */
[----:B------:R-:W4:Y:S04]  /*13e0*/  LDG.E R53, desc[UR10][R26.64+0x14] ;  /* 0x0000140a1a357981 */ /* 0x000f28000c1e1900 */
[----:B------:R-:W4:Y:S04]  /*13f0*/  LDG.E R76, desc[UR10][R26.64+0x18] ;  /* 0x0000180a1a4c7981 */ /* 0x000f28000c1e1900 */
[----:B------:R-:W4:Y:S01]  /*1400*/  LDG.E R78, desc[UR10][R26.64+0x1c] ;  /* 0x00001c0a1a4e7981 */ /* 0x000f22000c1e1900 */
[----:B------:R-:W-:-:S05]  /*1410*/  VIADD R30, R24, UR9 ;  /* 0x00000009181e7c36 */ /* 0x000fca0008000000 */
[----:B------:R-:W-:-:S04]  /*1420*/  IADD3 R79, P0, PT, R30, UR4, RZ ;  /* 0x000000041e4f7c10 */ /* 0x000fc8000ff1e0ff */
[----:B------:R-:W-:Y:S02]  /*1430*/  LEA.HI.X.SX32 R80, R30, RZ, 0x1, P0 ;  /* 0x000000ff1e507211 */ /* 0x000fe400000f0eff */
[----:B------:R-:W-:Y:S01]  /*1440*/  LEA R24, P0, R79, UR6, 0x2 ;  /* 0x000000064f187c11 */ /* 0x000fe2000f8010ff */
[----:B-1----:R-:W-:Y:S01]  /*1450*/  FMUL R50, R31, UR5 ;  /* 0x000000051f327c20 */ /* 0x002fe20008400000 */
[----:B--2---:R-:W-:Y:S01]  /*1460*/  FMUL R28, R25, UR5 ;  /* 0x00000005191c7c20 */ /* 0x004fe20008400000 */
[----:B---3--:R-:W-:Y:S01]  /*1470*/  FMUL R29, R29, UR5 ;  /* 0x000000051d1d7c20 */ /* 0x008fe20008400000 */
[----:B-----5:R-:W-:Y:S01]  /*1480*/  FMUL R51, R51, UR5 ;  /* 0x0000000533337c20 */ /* 0x020fe20008400000 */
[----:B----4-:R-:W-:Y:S01]  /*1490*/  FMUL R52, R52, UR5 ;  /* 0x0000000534347c20 */ /* 0x010fe20008400000 */
[----:B------:R-:W-:Y:S01]  /*14a0*/  FMUL R53, R53, UR5 ;  /* 0x0000000535357c20 */ /* 0x000fe20008400000 */
[----:B------:R-:W-:Y:S01]  /*14b0*/  FMUL R76, R76, UR5 ;  /* 0x000000054c4c7c20 */ /* 0x000fe20008400000 */
[----:B------:R-:W-:Y:S01]  /*14c0*/  FMUL R31, R78, UR5 ;  /* 0x000000054e1f7c20 */ /* 0x000fe20008400000 */
[----:B------:R-:W-:Y:S01]  /*14d0*/  FFMA R77, R77, UR8, R28 ;  /* 0x000000084d4d7c23 */ /* 0x000fe2000800001c */
[----:B------:R-:W-:Y:S01]  /*14e0*/  FFMA R29, R74, UR8, R29 ;  /* 0x000000084a1d7c23 */ /* 0x000fe2000800001d */
[----:B------:R-:W-:Y:S01]  /*14f0*/  FFMA R75, R75, UR8, R50 ;  /* 0x000000084b4b7c23 */ /* 0x000fe20008000032 */
[----:B------:R-:W-:Y:S01]  /*1500*/  FFMA R51, R72, UR8, R51 ;  /* 0x0000000848337c23 */ /* 0x000fe20008000033 */
[----:B------:R-:W-:Y:S01]  /*1510*/  FFMA R73, R73, UR8, R52 ;  /* 0x0000000849497c23 */ /* 0x000fe20008000034 */
[----:B------:R-:W-:Y:S01]  /*1520*/  FFMA R53, R70, UR8, R53 ;  /* 0x0000000846357c23 */ /* 0x000fe20008000035 */
[----:B------:R-:W-:Y:S01]  /*1530*/  FFMA R71, R71, UR8, R76 ;  /* 0x0000000847477c23 */ /* 0x000fe2000800004c */
[----:B------:R-:W-:Y:S01]  /*1540*/  FFMA R31, R68, UR8, R31 ;  /* 0x00000008441f7c23 */ /* 0x000fe2000800001f */
[----:B------:R-:W-:Y:S01]  /*1550*/  LEA.HI.X R25, R79, UR7, R80, 0x2, P0 ;  /* 0x000000074f197c11 */ /* 0x000fe200080f1450 */
[----:B------:R-:W-:Y:S04]  /*1560*/  STG.E desc[UR10][R26.64], R77 ;  /* 0x0000004d1a007986 */ /* 0x000fe8000c10190a */
[----:B------:R0:W-:Y:S04]  /*1570*/  STG.E desc[UR10][R26.64+0x4], R29 ;  /* 0x0000041d1a007986 */ /* 0x0001e8000c10190a */
[----:B------:R1:W-:Y:S04]  /*1580*/  STG.E desc[UR10][R26.64+0x8], R75 ;  /* 0x0000084b1a007986 */ /* 0x0003e8000c10190a */
[----:B------:R-:W-:Y:S04]  /*1590*/  STG.E desc[UR10][R26.64+0xc], R51 ;  /* 0x00000c331a007986 */ /* 0x000fe8000c10190a */
[----:B------:R-:W-:Y:S04]  /*15a0*/  STG.E desc[UR10][R26.64+0x10], R73 ;  /* 0x000010491a007986 */ /* 0x000fe8000c10190a */
[----:B------:R-:W-:Y:S04]  /*15b0*/  STG.E desc[UR10][R26.64+0x14], R53 ;  /* 0x000014351a007986 */ /* 0x000fe8000c10190a */
[----:B------:R-:W-:Y:S04]  /*15c0*/  STG.E desc[UR10][R26.64+0x18], R71 ;  /* 0x000018471a007986 */ /* 0x000fe8000c10190a */
[----:B------:R2:W-:Y:S04]  /*15d0*/  STG.E desc[UR10][R26.64+0x1c], R31 ;  /* 0x00001c1f1a007986 */ /* 0x0005e8000c10190a */
[----:B0-----:R-:W3:Y:S01]  /*15e0*/  LDG.E R29, desc[UR10][R24.64] ;  /* 0x0000000a181d7981 */ /* 0x001ee2000c1e1900 */
[----:B------:R-:W-:-:S05]  /*15f0*/  VIADD R28, R30, 0x1 ;  /* 0x000000011e1c7836 */ /* 0x000fca0000000000 */
[----:B------:R-:W-:-:S04]  /*1600*/  IADD3 R52, P0, PT, R28, UR4, RZ ;  /* 0x000000041c347c10 */ /* 0x000fc8000ff1e0ff */
[----:B-1----:R-:W-:Y:S02]  /*1610*/  LEA.HI.X.SX32 R75, R28, RZ, 0x1, P0 ;  /* 0x000000ff1c4b7211 */ /* 0x002fe400000f0eff */
[----:B------:R-:W-:Y:S01]  /*1620*/  LEA R28, P0, R52, UR6, 0x2 ;  /* 0x00000006341c7c11 */ /* 0x000fe2000f8010ff */
[----:B---3--:R-:W-:-:S03]  /*1630*/  FMUL R50, R29, UR5 ;  /* 0x000000051d327c20 */ /* 0x008fc60008400000 */
[----:B------:R-:W-:Y:S01]  /*1640*/  LEA.HI.X R29, R52, UR7, R75, 0x2, P0 ;  /* 0x00000007341d7c11 */ /* 0x000fe200080f144b */
[----:B------:R-:W-:-:S05]  /*1650*/  FFMA R69, R69, UR8, R50 ;  /* 0x0000000845457c23 */ /* 0x000fca0008000032 */
[----:B------:R0:W-:Y:S04]  /*1660*/  STG.E desc[UR10][R24.64], R69 ;  /* 0x0000004518007986 */ /* 0x0001e8000c10190a */
[----:B------:R-:W3:Y:S01]  /*1670*/  LDG.E R50, desc[UR10][R28.64] ;  /* 0x0000000a1c327981 */ /* 0x000ee2000c1e1900 */
[----:B--2---:R-:W-:-:S04]  /*1680*/  IADD3 R31, PT, PT, R30, 0x2, RZ ;  /* 0x000000021e1f7810 */ /* 0x004fc80007ffe0ff */
[----:B------:R-:W-:-:S04]  /*1690*/  IADD3 R27, P0, PT, R31, UR4, RZ ;  /* 0x000000041f1b7c10 */ /* 0x000fc8000ff1e0ff */
[----:B------:R-:W-:Y:S02]  /*16a0*/  LEA.HI.X.SX32 R52, R31, RZ, 0x1, P0 ;  /* 0x000000ff1f347211 */ /* 0x000fe400000f0eff */
[----:B------:R-:W-:-:S04]  /*16b0*/  LEA R26, P0, R27, UR6, 0x2 ;  /* 0x000000061b1a7c11 */ /* 0x000fc8000f8010ff */
[----:B------:R-:W-:Y:S01]  /*16c0*/  LEA.HI.X R27, R27, UR7, R52, 0x2, P0 ;  /* 0x000000071b1b7c11 */ /* 0x000fe200080f1434 */
[----:B---3--:R-:W-:-:S04]  /*16d0*/  FMUL R51, R50, UR5 ;  /* 0x0000000532337c20 */ /* 0x008fc80008400000 */
[----:B------:R-:W-:-:S05]  /*16e0*/  FFMA R51, R66, UR8, R51 ;  /* 0x0000000842337c23 */ /* 0x000fca0008000033 */
[----:B------:R1:W-:Y:S04]  /*16f0*/  STG.E desc[UR10][R28.64], R51 ;  /* 0x000000331c007986 */ /* 0x0003e8000c10190a */
[----:B------:R-:W2:Y:S01]  /*1700*/  LDG.E R50, desc[UR10][R26.64] ;  /* 0x0000000a1a327981 */ /* 0x000ea2000c1e1900 */
[----:B0-----:R-:W-:-:S05]  /*1710*/  VIADD R24, R30, 0x3 ;  /* 0x000000031e187836 */ /* 0x001fca0000000000 */
[----:B------:R-:W-:-:S04]  /*1720*/  IADD3 R25, P0, PT, R24, UR4, RZ ;  /* 0x0000000418197c10 */ /* 0x000fc8000ff1e0ff */
[----:B------:R-:W-:Y:S02]  /*1730*/  LEA.HI.X.SX32 R52, R24, RZ, 0x1, P0 ;  /* 0x000000ff18347211 */ /* 0x000fe400000f0eff */
[----:B------:R-:W-:-:S04]  /*1740*/  LEA R24, P0, R25, UR6, 0x2 ;  /* 0x0000000619187c11 */ /* 0x000fc8000f8010ff */
[----:B------:R-:W-:Y:S01]  /*1750*/  LEA.HI.X R25, R25, UR7, R52, 0x2, P0 ;  /* 0x0000000719197c11 */ /* 0x000fe200080f1434 */
[----:B--2---:R-:W-:-:S04]  /*1760*/  FMUL R50, R50, UR5 ;  /* 0x0000000532327c20 */ /* 0x004fc80008400000 */
[----:B------:R-:W-:-:S05]  /*1770*/  FFMA R67, R67, UR8, R50 ;  /* 0x0000000843437c23 */ /* 0x000fca0008000032 */
[----:B------:R0:W-:Y:S04]  /*1780*/  STG.E desc[UR10][R26.64], R67 ;  /* 0x000000431a007986 */ /* 0x0001e8000c10190a */
[----:B------:R-:W2:Y:S01]  /*1790*/  LDG.E R50, desc[UR10][R24.64] ;  /* 0x0000000a18327981 */ /* 0x000ea2000c1e1900 */
[----:B-1----:R-:W-:-:S05]  /*17a0*/  VIADD R28, R30, 0x4 ;  /* 0x000000041e1c7836 */ /* 0x002fca0000000000 */
        /* <DEDUP_REMOVED lines=8> */
[----:B0-----:R-:W-:-:S04]  /*1830*/  IADD3 R26, PT, PT, R30, 0x5, RZ ;  /* 0x000000051e1a7810 */ /* 0x001fc80007ffe0ff */
        /* <DEDUP_REMOVED lines=26> */
[----:B------:R-:W-:-:S04]  /*19e0*/  IADD3 R30, PT, PT, R30, UR9, RZ ;  /* 0x000000091e1e7c10 */ /* 0x000fc8000fffe0ff */
[----:B-1----:R-:W-:-:S04]  /*19f0*/  IADD3 R27, P0, PT, R30, UR4, RZ ;  /* 0x000000041e1b7c10 */ /* 0x002fc8000ff1e0ff */
[----:B------:R-:W-:Y:S02]  /*1a00*/  LEA.HI.X.SX32 R52, R30, RZ, 0x1, P0 ;  /* 0x000000ff1e347211 */ /* 0x000fe400000f0eff */
[----:B------:R-:W-:-:S04]  /*1a10*/  LEA R26, P0, R27, UR6, 0x2 ;  /* 0x000000061b1a7c11 */ /* 0x000fc8000f8010ff */
[----:B------:R-:W-:Y:S01]  /*1a20*/  LEA.HI.X R27, R27, UR7, R52, 0x2, P0 ;  /* 0x000000071b1b7c11 */ /* 0x000fe200080f1434 */
[----:B--2---:R-:W-:-:S04]  /*1a30*/  FMUL R51, R50, UR5 ;  /* 0x0000000532337c20 */ /* 0x004fc80008400000 */
[----:B------:R-:W-:-:S05]  /*1a40*/  FFMA R51, R60, UR8, R51 ;  /* 0x000000083c337c23 */ /* 0x000fca0008000033 */
[----:B------:R1:W-:Y:S04]  /*1a50*/  STG.E desc[UR10][R28.64], R51 ;  /* 0x000000331c007986 */ /* 0x0003e8000c10190a */
[----:B------:R-:W2:Y:S04]  /*1a60*/  LDG.E R50, desc[UR10][R26.64] ;  /* 0x0000000a1a327981 */ /* 0x000ea8000c1e1900 */
[----:B0-----:R-:W3:Y:S01]  /*1a70*/  LDG.E R25, desc[UR10][R26.64+0x4] ;  /* 0x0000040a1a197981 */ /* 0x001ee2000c1e1900 */
[----:B------:R-:W-:-:S05]  /*1a80*/  VIADD R31, R31, UR9 ;  /* 0x000000091f1f7c36 */ /* 0x000fca0008000000 */
[----:B------:R-:W-:-:S04]  /*1a90*/  IADD3 R52, P0, PT, R31, UR4, RZ ;  /* 0x000000041f347c10 */ /* 0x000fc8000ff1e0ff */
[----:B------:R-:W-:Y:S02]  /*1aa0*/  LEA.HI.X.SX32 R53, R31, RZ, 0x1, P0 ;  /* 0x000000ff1f357211 */ /* 0x000fe400000f0eff */
[----:B------:R-:W-:Y:S01]  /*1ab0*/  LEA R24, P0, R52, UR6, 0x2 ;  /* 0x0000000634187c11 */ /* 0x000fe2000f8010ff */
[----:B--2---:R-:W-:Y:S01]  /*1ac0*/  FMUL R50, R50, UR5 ;  /* 0x0000000532327c20 */ /* 0x004fe20008400000 */
[----:B---3--:R-:W-:-:S03]  /*1ad0*/  FMUL R31, R25, UR5 ;  /* 0x00000005191f7c20 */ /* 0x008fc60008400000 */
[----:B------:R-:W-:Y:S01]  /*1ae0*/  FFMA R61, R61, UR8, R50 ;  /* 0x000000083d3d7c23 */ /* 0x000fe20008000032 */
[----:B------:R-:W-:Y:S01]  /*1af0*/  LEA.HI.X R25, R52, UR7, R53, 0x2, P0 ;  /* 0x0000000734197c11 */ /* 0x000fe200080f1435 */
[----:B------:R-:W-:-:S03]  /*1b00*/  FFMA R31, R58, UR8, R31 ;  /* 0x000000083a1f7c23 */ /* 0x000fc6000800001f */
[----:B------:R-:W-:Y:S04]  /*1b10*/  STG.E desc[UR10][R26.64], R61 ;  /* 0x0000003d1a007986 */ /* 0x000fe8000c10190a */
[----:B------:R0:W-:Y:S04]  /*1b20*/  STG.E desc[UR10][R26.64+0x4], R31 ;  /* 0x0000041f1a007986 */ /* 0x0001e8000c10190a */
[----:B-1----:R-:W2:Y:S01]  /*1b30*/  LDG.E R29, desc[UR10][R24.64] ;  /* 0x0000000a181d7981 */ /* 0x002ea2000c1e1900 */
[----:B------:R-:W-:-:S05]  /*1b40*/  VIADD R28, R30, 0x3 ;  /* 0x000000031e1c7836 */ /* 0x000fca0000000000 */
[----:B------:R-:W-:-:S04]  /*1b50*/  IADD3 R51, P0, PT, R28, UR4, RZ ;  /* 0x000000041c337c10 */ /* 0x000fc8000ff1e0ff */
[----:B------:R-:W-:Y:S02]  /*1b60*/  LEA.HI.X.SX32 R52, R28, RZ, 0x1, P0 ;  /* 0x000000ff1c347211 */ /* 0x000fe400000f0eff */
[----:B------:R-:W-:Y:S01]  /*1b70*/  LEA R28, P0, R51, UR6, 0x2 ;  /* 0x00000006331c7c11 */ /* 0x000fe2000f8010ff */
[----:B--2---:R-:W-:-:S03]  /*1b80*/  FMUL R50, R29, UR5 ;  /* 0x000000051d327c20 */ /* 0x004fc60008400000 */
[----:B------:R-:W-:Y:S01]  /*1b90*/  LEA.HI.X R29, R51, UR7, R52, 0x2, P0 ;  /* 0x00000007331d7c11 */ /* 0x000fe200080f1434 */
        /* <DEDUP_REMOVED lines=30> */
[----:B-1----:R-:W-:-:S04]  /*1d80*/  IADD3 R26, PT, PT, R30, 0x7, RZ ;  /* 0x000000071e1a7810 */ /* 0x002fc80007ffe0ff */
        /* <DEDUP_REMOVED lines=8> */
[----:B------:R-:W-:-:S05]  /*1e10*/  VIADD R30, R30, UR9 ;  /* 0x000000091e1e7c36 */ /* 0x000fca0008000000 */
[----:B0-----:R-:W-:-:S04]  /*1e20*/  IADD3 R25, P0, PT, R30, UR4, RZ ;  /* 0x000000041e197c10 */ /* 0x001fc8000ff1e0ff */
        /* <DEDUP_REMOVED lines=34> */
[----:B------:R-:W-:-:S05]  /*2050*/  VIADD R48, R30, 0x4 ;  /* 0x000000041e307836 */ /* 0x000fca0000000000 */
        /* <DEDUP_REMOVED lines=36> */
[----:B0-----:R-:W-:-:S04]  /*22a0*/  IADD3 R27, P0, PT, R30, UR4, RZ ;  /* 0x000000041e1b7c10 */ /* 0x001fc8000ff1e0ff */
[----:B------:R-:W-:Y:S02]  /*22b0*/  LEA.HI.X.SX32 R44, R30, RZ, 0x1, P0 ;  /* 0x000000ff1e2c7211 */ /* 0x000fe400000f0eff */
[----:B------:R-:W-:-:S04]  /*22c0*/  LEA R26, P0, R27, UR6, 0x2 ;  /* 0x000000061b1a7c11 */ /* 0x000fc8000f8010ff */
[----:B------:R-:W-:Y:S01]  /*22d0*/  LEA.HI.X R27, R27, UR7, R44, 0x2, P0 ;  /* 0x000000071b1b7c11 */ /* 0x000fe200080f142c */
[----:B--2---:R-:W-:-:S04]  /*22e0*/  FMUL R31, R42, UR5 ;  /* 0x000000052a1f7c20 */ /* 0x004fc80008400000 */
[----:B------:R-:W-:-:S05]  /*22f0*/  FFMA R31, R40, UR8, R31 ;  /* 0x00000008281f7c23 */ /* 0x000fca000800001f */
[----:B------:R0:W-:Y:S04]  /*2300*/  STG.E desc[UR10][R28.64], R31 ;  /* 0x0000001f1c007986 */ /* 0x0001e8000c10190a */
[----:B------:R-:W2:Y:S04]  /*2310*/  LDG.E R40, desc[UR10][R26.64] ;  /* 0x0000000a1a287981 */ /* 0x000ea8000c1e1900 */
[----:B-1----:R-:W3:Y:S04]  /*2320*/  LDG.E R24, desc[UR10][R26.64+0x4] ;  /* 0x0000040a1a187981 */ /* 0x002ee8000c1e1900 */
[----:B------:R-:W4:Y:S04]  /*2330*/  LDG.E R42, desc[UR10][R26.64+0x8] ;  /* 0x0000080a1a2a7981 */ /* 0x000f28000c1e1900 */
[----:B------:R-:W5:Y:S01]  /*2340*/  LDG.E R43, desc[UR10][R26.64+0xc] ;  /* 0x00000c0a1a2b7981 */ /* 0x000f62000c1e1900 */
[----:B------:R-:W-:-:S05]  /*2350*/  VIADD R48, R48, UR9 ;  /* 0x0000000930307c36 */ /* 0x000fca0008000000 */
[----:B------:R-:W-:-:S04]  /*2360*/  IADD3 R44, P0, PT, R48, UR4, RZ ;  /* 0x00000004302c7c10 */ /* 0x000fc8000ff1e0ff */
[----:B------:R-:W-:Y:S01]  /*2370*/  LEA.HI.X.SX32 R45, R48, RZ, 0x1, P0 ;  /* 0x000000ff302d7211 */ /* 0x000fe200000f0eff */
[----:B--2---:R-:W-:Y:S01]  /*2380*/  FMUL R40, R40, UR5 ;  /* 0x0000000528287c20 */ /* 0x004fe20008400000 */
[----:B---3--:R-:W-:Y:S01]  /*2390*/  FMUL R25, R24, UR5 ;  /* 0x0000000518197c20 */ /* 0x008fe20008400000 */
[----:B------:R-:W-:Y:S01]  /*23a0*/  LEA R24, P0, R44, UR6, 0x2 ;  /* 0x000000062c187c11 */ /* 0x000fe2000f8010ff */
[----:B----4-:R-:W-:Y:S01]  /*23b0*/  FMUL R42, R42, UR5 ;  /* 0x000000052a2a7c20 */ /* 0x010fe20008400000 */
[----:B-----5:R-:W-:Y:S01]  /*23c0*/  FMUL R43, R43, UR5 ;  /* 0x000000052b2b7c20 */ /* 0x020fe20008400000 */
[----:B------:R-:W-:Y:S01]  /*23d0*/  FFMA R41, R41, UR8, R40 ;  /* 0x0000000829297c23 */ /* 0x000fe20008000028 */
[----:B0-----:R-:W-:Y:S01]  /*23e0*/  FFMA R31, R38, UR8, R25 ;  /* 0x00000008261f7c23 */ /* 0x001fe20008000019 */
[----:B------:R-:W-:Y:S01]  /*23f0*/  FFMA R39, R39, UR8, R42 ;  /* 0x0000000827277c23 */ /* 0x000fe2000800002a */
[----:B------:R-:W-:Y:S01]  /*2400*/  FFMA R43, R36, UR8, R43 ;  /* 0x00000008242b7c23 */ /* 0x000fe2000800002b */
[----:B------:R-:W-:Y:S01]  /*2410*/  LEA.HI.X R25, R44, UR7, R45, 0x2, P0 ;  /* 0x000000072c197c11 */ /* 0x000fe200080f142d */
[----:B------:R-:W-:Y:S04]  /*2420*/  STG.E desc[UR10][R26.64], R41 ;  /* 0x000000291a007986 */ /* 0x000fe8000c10190a */
[----:B------:R0:W-:Y:S04]  /*2430*/  STG.E desc[UR10][R26.64+0x4], R31 ;  /* 0x0000041f1a007986 */ /* 0x0001e8000c10190a */
[----:B------:R-:W-:Y:S04]  /*2440*/  STG.E desc[UR10][R26.64+0x8], R39 ;  /* 0x000008271a007986 */ /* 0x000fe8000c10190a */
[----:B------:R1:W-:Y:S04]  /*2450*/  STG.E desc[UR10][R26.64+0xc], R43 ;  /* 0x00000c2b1a007986 */ /* 0x0003e8000c10190a */
[----:B------:R-:W2:Y:S01]  /*2460*/  LDG.E R29, desc[UR10][R24.64] ;  /* 0x0000000a181d7981 */ /* 0x000ea2000c1e1900 */
        /* <DEDUP_REMOVED lines=8> */
[----:B0-----:R-:W3:Y:S01]  /*24f0*/  LDG.E R31, desc[UR10][R28.64] ;  /* 0x0000000a1c1f7981 */ /* 0x001ee2000c1e1900 */
[----:B-1----:R-:W-:-:S04]  /*2500*/  IADD3 R26, PT, PT, R30, 0x6, RZ ;  /* 0x000000061e1a7810 */ /* 0x002fc80007ffe0ff */
[----:B------:R-:W-:-:S04]  /*2510*/  IADD3 R27, P0, PT, R26, UR4, RZ ;  /* 0x000000041a1b7c10 */ /* 0x000fc8000ff1e0ff */
[----:B------:R-:W-:Y:S02]  /*2520*/  LEA.HI.X.SX32 R36, R26, RZ, 0x1, P0 ;  /* 0x000000ff1a247211 */ /* 0x000fe400000f0eff */
[----:B------:R-:W-:-:S04]  /*2530*/  LEA R26, P0, R27, UR6, 0x2 ;  /* 0x000000061b1a7c11 */ /* 0x000fc8000f8010ff */
[----:B------:R-:W-:Y:S01]  /*2540*/  LEA.HI.X R27, R27, UR7, R36, 0x2, P0 ;  /* 0x000000071b1b7c11 */ /* 0x000fe200080f1424 */
[----:B---3--:R-:W-:-:S04]  /*2550*/  FMUL R31, R31, UR5 ;  /* 0x000000051f1f7c20 */ /* 0x008fc80008400000 */
[----:B------:R-:W-:-:S05]  /*2560*/  FFMA R31, R34, UR8, R31 ;  /* 0x00000008221f7c23 */ /* 0x000fca000800001f */
[----:B------:R0:W-:Y:S04]  /*2570*/  STG.E desc[UR10][R28.64], R31 ;  /* 0x0000001f1c007986 */ /* 0x0001e8000c10190a */
[----:B------:R-:W3:Y:S01]  /*2580*/  LDG.E R34, desc[UR10][R26.64] ;  /* 0x0000000a1a227981 */ /* 0x000ee2000c1e1900 */
[----:B--2---:R-:W-:-:S05]  /*2590*/  VIADD R24, R30, 0x7 ;  /* 0x000000071e187836 */ /* 0x004fca0000000000 */
        /* <DEDUP_REMOVED lines=26> */
[----:B------:R-:W-:-:S04]  /*2740*/  IADD3 R34, PT, PT, R30, 0x2, RZ ;  /* 0x000000021e227810 */ /* 0x000fc80007ffe0ff */
        /* <DEDUP_REMOVED lines=20> */
[----:B------:R-:W-:Y:S01]  /*2890*/  LEA R22, P0, R26, UR6, 0x2 ;  /* 0x000000061a167c11 */ /* 0x000fe2000f8010ff */
[----:B--2---:R-:W-:-:S03]  /*28a0*/  FMUL R27, R23, UR5 ;  /* 0x00000005171b7c20 */ /* 0x004fc60008400000 */
[----:B------:R-:W-:Y:S01]  /*28b0*/  LEA.HI.X R23, R26, UR7, R31, 0x2, P0 ;  /* 0x000000071a177c11 */ /* 0x000fe200080f141f */
        /* <DEDUP_REMOVED lines=13> */
[----:B------:R-:W-:-:S04]  /*2990*/  IADD3 R26, P0, PT, R20, UR4, RZ ;  /* 0x00000004141a7c10 */ /* 0x000fc8000ff1e0ff */
[----:B0-----:R-:W-:Y:S02]  /*29a0*/  LEA.HI.X.SX32 R29, R20, RZ, 0x1, P0 ;  /* 0x000000ff141d7211 */ /* 0x001fe400000f0eff */
        /* <DEDUP_REMOVED lines=18> */
[----:B------:R-:W-:Y:S01]  /*2ad0*/  LEA R18, P0, R24, UR6, 0x2 ;  /* 0x0000000618127c11 */ /* 0x000fe2000f8010ff */
[----:B--2---:R-:W-:-:S03]  /*2ae0*/  FMUL R25, R19, UR5 ;  /* 0x0000000513197c20 */ /* 0x004fc60008400000 */
[----:B------:R-:W-:Y:S01]  /*2af0*/  LEA.HI.X R19, R24, UR7, R27, 0x2, P0 ;  /* 0x0000000718137c11 */ /* 0x000fe200080f141b */
[----:B------:R-:W-:-:S05]  /*2b00*/  FFMA R25, R16, UR8, R25 ;  /* 0x0000000810197c23 */ /* 0x000fca0008000019 */
[----:B------:R0:W-:Y:S04]  /*2b10*/  STG.E desc[UR10][R22.64], R25 ;  /* 0x0000001916007986 */ /* 0x0001e8000c10190a */
[----:B------:R-:W2:Y:S04]  /*2b20*/  LDG.E R16, desc[UR10][R18.64] ;  /* 0x0000000a12107981 */ /* 0x000ea8000c1e1900 */
[----:B-1----:R-:W3:Y:S01]  /*2b30*/  LDG.E R21, desc[UR10][R18.64+0x4] ;  /* 0x0000040a12157981 */ /* 0x002ee2000c1e1900 */
[----:B------:R-:W-:-:S05]  /*2b40*/  VIADD R34, R34, UR9 ;  /* 0x0000000922227c36 */ /* 0x000fca0008000000 */
[----:B------:R-:W-:-:S04]  /*2b50*/  IADD3 R24, P0, PT, R34, UR4, RZ ;  /* 0x0000000422187c10 */ /* 0x000fc8000ff1e0ff */
[----:B------:R-:W-:Y:S02]  /*2b60*/  LEA.HI.X.SX32 R27, R34, RZ, 0x1, P0 ;  /* 0x000000ff221b7211 */ /* 0x000fe400000f0eff */
[----:B------:R-:W-:Y:S01]  /*2b70*/  LEA R20, P0, R24, UR6, 0x2 ;  /* 0x0000000618147c11 */ /* 0x000fe2000f8010ff */
[----:B--2---:R-:W-:Y:S01]  /*2b80*/  FMUL R16, R16, UR5 ;  /* 0x0000000510107c20 */ /* 0x004fe20008400000 */
[----:B---3--:R-:W-:Y:S02]  /*2b90*/  FMUL R29, R21, UR5 ;  /* 0x00000005151d7c20 */ /* 0x008fe40008400000 */
[----:B------:R-:W-:Y:S01]  /*2ba0*/  LEA.HI.X R21, R24, UR7, R27, 0x2, P0 ;  /* 0x0000000718157c11 */ /* 0x000fe200080f141b */
[----:B------:R-:W-:Y:S01]  /*2bb0*/  FFMA R27, R17, UR8, R16 ;  /* 0x00000008111b7c23 */ /* 0x000fe20008000010 */
[----:B------:R-:W-:-:S04]  /*2bc0*/  FFMA R29, R14, UR8, R29 ;  /* 0x000000080e1d7c23 */ /* 0x000fc8000800001d */
[----:B------:R-:W-:Y:S04]  /*2bd0*/  STG.E desc[UR10][R18.64], R27 ;  /* 0x0000001b12007986 */ /* 0x000fe8000c10190a */
[----:B------:R1:W-:Y:S04]  /*2be0*/  STG.E desc[UR10][R18.64+0x4], R29 ;  /* 0x0000041d12007986 */ /* 0x0003e8000c10190a */
[----:B------:R-:W2:Y:S01]  /*2bf0*/  LDG.E R14, desc[UR10][R20.64] ;  /* 0x0000000a140e7981 */ /* 0x000ea2000c1e1900 */
[----:B------:R-:W-:-:S04]  /*2c00*/  IADD3 R16, PT, PT, R30, 0x3, RZ ;  /* 0x000000031e107810 */ /* 0x000fc80007ffe0ff */
[----:B------:R-:W-:-:S04]  /*2c10*/  IADD3 R17, P0, PT, R16, UR4, RZ ;  /* 0x0000000410117c10 */ /* 0x000fc8000ff1e0ff */
[----:B0-----:R-:W-:Y:S02]  /*2c20*/  LEA.HI.X.SX32 R22, R16, RZ, 0x1, P0 ;  /* 0x000000ff10167211 */ /* 0x001fe400000f0eff */
[----:B------:R-:W-:-:S04]  /*2c30*/  LEA R16, P0, R17, UR6, 0x2 ;  /* 0x0000000611107c11 */ /* 0x000fc8000f8010ff */
[----:B------:R-:W-:Y:S01]  /*2c40*/  LEA.HI.X R17, R17, UR7, R22, 0x2, P0 ;  /* 0x0000000711117c11 */ /* 0x000fe200080f1416 */
[----:B--2---:R-:W-:-:S04]  /*2c50*/  FMUL R14, R14, UR5 ;  /* 0x000000050e0e7c20 */ /* 0x004fc80008400000 */
[----:B------:R-:W-:-:S05]  /*2c60*/  FFMA R23, R15, UR8, R14 ;  /* 0x000000080f177c23 */ /* 0x000fca000800000e */
[----:B------:R0:W-:Y:S04]  /*2c70*/  STG.E desc[UR10][R20.64], R23 ;  /* 0x0000001714007986 */ /* 0x0001e8000c10190a */
[----:B------:R-:W2:Y:S01]  /*2c80*/  LDG.E R15, desc[UR10][R16.64] ;  /* 0x0000000a100f7981 */ /* 0x000ea2000c1e1900 */
[----:B------:R-:W-:-:S05]  /*2c90*/  VIADD R14, R30, 0x4 ;  /* 0x000000041e0e7836 */ /* 0x000fca0000000000 */
[----:B-1----:R-:W-:-:S04]  /*2ca0*/  IADD3 R18, P0, PT, R14, UR4, RZ ;  /* 0x000000040e127c10 */ /* 0x002fc8000ff1e0ff */
[----:B------:R-:W-:Y:S02]  /*2cb0*/  LEA.HI.X.SX32 R25, R14, RZ, 0x1, P0 ;  /* 0x000000ff0e197211 */ /* 0x000fe400000f0eff */
[----:B------:R-:W-:Y:S01]  /*2cc0*/  LEA R14, P0, R18, UR6, 0x2 ;  /* 0x00000006120e7c11 */ /* 0x000fe2000f8010ff */
[----:B--2---:R-:W-:-:S03]  /*2cd0*/  FMUL R19, R15, UR5 ;  /* 0x000000050f137c20 */ /* 0x004fc60008400000 */
[----:B------:R-:W-:Y:S01]  /*2ce0*/  LEA.HI.X R15, R18, UR7, R25, 0x2, P0 ;  /* 0x00000007120f7c11 */ /* 0x000fe200080f1419 */
[----:B------:R-:W-:-:S05]  /*2cf0*/  FFMA R25, R12, UR8, R19 ;  /* 0x000000080c197c23 */ /* 0x000fca0008000013 */
        /* <DEDUP_REMOVED lines=30> */
[----:B------:R-:W-:-:S04]  /*2ee0*/  IADD3 R16, P0, PT, R30, UR4, RZ ;  /* 0x000000041e107c10 */ /* 0x000fc8000ff1e0ff */
[----:B-1----:R-:W-:Y:S02]  /*2ef0*/  LEA.HI.X.SX32 R19, R30, RZ, 0x1, P0 ;  /* 0x000000ff1e137211 */ /* 0x002fe400000f0eff */
        /* <DEDUP_REMOVED lines=67> */
[----:B------:R-:W-:Y:S04]  /*3330*/  STG.E desc[UR10][R4.64], R3 ;  /* 0x0000000304007986 */ /* 0x000fe8000c10190a */
[----:B------:R-:W1:Y:S02]  /*3340*/  LDG.E R2, desc[UR10][R6.64] ;  /* 0x0000000a06027981 */ /* 0x000e64000c1e1900 */
[----:B-1----:R-:W-:-:S04]  /*3350*/  FMUL R9, R2, UR5 ;  /* 0x0000000502097c20 */ /* 0x002fc80008400000 */
[----:B------:R-:W-:-:S05]  /*3360*/  FFMA R9, R0, UR8, R9 ;  /* 0x0000000800097c23 */ /* 0x000fca0008000009 */
[----:B------:R-:W-:Y:S01]  /*3370*/  STG.E desc[UR10][R6.64], R9 ;  /* 0x0000000906007986 */ /* 0x000fe2000c10190a */
[----:B------:R-:W-:Y:S05]  /*3380*/  EXIT ;  /* 0x000000000000794d */ /* 0x000fea0003800000 */
.L_x_3:
[----:B------:R-:W-:-:S00]  /*3390*/  BRA `(.L_x_3) ;  /* 0xfffffffc00fc7947 */ /* 0x000fc0000383ffff */
[----:B------:R-:W-:-:S00]  /*33a0*/  NOP ;  /* 0x0000000000007918 */ /* 0x000fc00000000000 */
        /* <DEDUP_REMOVED lines=13> */
.L_x_4:


//--------------------- .nv.shared._Z25sgemm_2D_coarsened_kernelILi128ELi128ELi32ELi8ELi8EEviiifPKfS1_fPf --------------------------
	.section	.nv.shared._Z25sgemm_2D_coarsened_kernelILi128ELi128ELi32ELi8ELi8EEviiifPKfS1_fPf,"aw",@nobits
	.sectionflags	@""
	.align	4
.nv.shared._Z25sgemm_2D_coarsened_kernelILi128ELi128ELi32ELi8ELi8EEviiifPKfS1_fPf:
	.zero		33792


//--------------------- .nv.shared.reserved.0     --------------------------
	.section	.nv.shared.reserved.0,"aw",@nobits
	.weak		__nv_reservedSMEM_offset_0_alias
	.size		__nv_reservedSMEM_offset_0_alias, 0, 64
	.other		__nv_reservedSMEM_offset_0_alias,@"STO_CUDA_RESERVED_SHARED STV_DEFAULT"
__nv_reservedSMEM_offset_0_alias:
	.zero		0
	.zero		64


//--------------------- .nv.constant0._Z25sgemm_2D_coarsened_kernelILi128ELi128ELi32ELi8ELi8EEviiifPKfS1_fPf --------------------------
	.section	.nv.constant0._Z25sgemm_2D_coarsened_kernelILi128ELi128ELi32ELi8ELi8EEviiifPKfS1_fPf,"a",@progbits
	.sectionflags	@""
	.align	4
.nv.constant0._Z25sgemm_2D_coarsened_kernelILi128ELi128ELi32ELi8ELi8EEviiifPKfS1_fPf:
	.zero		944


//--------------------- SYMBOLS --------------------------

	.type		.nv.reservedSmem.offset0,@object
	.size		.nv.reservedSmem.offset0,0x4
	.type		.nv.reservedSmem.cap,@object
	.size		.nv.reservedSmem.cap,0x4
